def matmul_kernel(
    a_ptr,
    b_ptr,
    c_ptr,
    M,
    N,
    K,
    stride_am,
    stride_ak,
    stride_bk,
    stride_bn,
    stride_cm,
    stride_cn,
    BLOCK_M: tl.constexpr,
    BLOCK_N: tl.constexpr,
    BLOCK_K: tl.constexpr,
    GROUP_M: tl.constexpr,
):
    pid = tl.program_id(axis=0)
    num_pid_m = tl.cdiv(M, BLOCK_M)
    num_pid_n = tl.cdiv(N, BLOCK_N)
    num_pid_in_group = GROUP_M * num_pid_n
    group_id = pid // num_pid_in_group
    first_pid_m = group_id * GROUP_M
    group_size_m = min(num_pid_m - first_pid_m, GROUP_M)
    pid_m = first_pid_m + ((pid % num_pid_in_group) % group_size_m)
    pid_n = (pid % num_pid_in_group) // group_size_m

    offs_am = (pid_m * BLOCK_M + tl.arange(0, BLOCK_M)) % M
    offs_bn = (pid_n * BLOCK_N + tl.arange(0, BLOCK_N)) % N
    offs_k = tl.arange(0, BLOCK_K)
    a_ptrs = a_ptr + offs_am[:, None] * stride_am + offs_k[None, :] * stride_ak
    b_ptrs = b_ptr + offs_k[:, None] * stride_bk + offs_bn[None, :] * stride_bn

    acc = tl.zeros((BLOCK_M, BLOCK_N), dtype=tl.float32)
    for kk in range(0, tl.cdiv(K, BLOCK_K)):
        a = tl.load(a_ptrs, mask=offs_k[None, :] < K - kk * BLOCK_K, other=0.0)
        b = tl.load(b_ptrs, mask=offs_k[:, None] < K - kk * BLOCK_K, other=0.0)
        acc = tl.dot(a, b, acc)
        a_ptrs += BLOCK_K * stride_ak
        b_ptrs += BLOCK_K * stride_bk

    c = acc.to(c_ptr.dtype.element_ty)
    offs_cm = pid_m * BLOCK_M + tl.arange(0, BLOCK_M)
    offs_cn = pid_n * BLOCK_N + tl.arange(0, BLOCK_N)
    c_ptrs = c_ptr + offs_cm[:, None] * stride_cm + offs_cn[None, :] * stride_cn
    mask = (offs_cm[:, None] < M) & (offs_cn[None, :] < N)
    tl.store(c_ptrs, c, mask=mask)

# config = {"BLOCK_K": 128, "BLOCK_M": 128, "BLOCK_N": 32, "GROUP_M": 8, "arch": "sm_100", "dtype": "bf16", "num_ctas": 1, "num_stages": 2, "num_warps": 8}
# arch = sm_100


// ===== COMPILED SASS (sm_100a) =====

	.target	sm_100a

	.elftype	@"ET_EXEC"


//--------------------- .note.nv.tkinfo           --------------------------
	.section	.note.nv.tkinfo,"",@"SHT_NOTE"
	.sectionflags	@"SHF_NOTE_NV_TKINFO"
	.tkinfo
        /*0018*/ 	.word	0x00000081
        /*0030*/ 	.string	""
        /*0030*/ 	.string	"ptxas-blackwell"
        /*0030*/ 	.string	"Cuda compilation tools, release 12.9, V12.9.86"
        /*0030*/ 	.string	"Build cuda_12.9.r12.9/compiler.36037853_0"
        /*0030*/ 	.string	"-v  -suppress-debug-info  -lineinfo  -arch sm_100a "



//--------------------- .note.nv.cuver            --------------------------
	.section	.note.nv.cuver,"",@"SHT_NOTE"
	.sectionflags	@"SHF_NOTE_NV_CUVER"
        /*0018*/ 	.short	0x0001
        /*001a*/ 	.short	0x0064
        /*001c*/ 	.short	0x0001
        /*001e*/ 	.short	0x0000
        /*0020*/ 	.short	0x0001
        /*0022*/ 	.short	0x0000


//--------------------- .nv.info                  --------------------------
	.section	.nv.info,"",@"SHT_CUDA_INFO"
	.align	4


	//----- nvinfo : EIATTR_REGCOUNT
	.align		4
        /*0000*/ 	.byte	0x04, 0x2f
        /*0002*/ 	.short	(.L_4 - .L_3)
	.align		4
.L_3:
        /*0004*/ 	.word	index@(matmul_kernel)
        /*0008*/ 	.word	0x000000ff


	//----- nvinfo : EIATTR_FRAME_SIZE
	.align		4
.L_4:
        /*000c*/ 	.byte	0x04, 0x11
        /*000e*/ 	.short	(.L_6 - .L_5)
	.align		4
.L_5:
        /*0010*/ 	.word	index@($__internal_2_$__cuda_sm10x_tcgen05_guardrail_trap_unallocated_columns_being_dealloced)
        /*0014*/ 	.word	0x00000058


	//----- nvinfo : EIATTR_FRAME_SIZE
	.align		4
.L_6:
        /*0018*/ 	.byte	0x04, 0x11
        /*001a*/ 	.short	(.L_8 - .L_7)
	.align		4
.L_7:
        /*001c*/ 	.word	index@($__internal_1_$__cuda_sm10x_tcgen05_guardrail_trap_phase_invalid_during_alloc)
        /*0020*/ 	.word	0x00000058


	//----- nvinfo : EIATTR_FRAME_SIZE
	.align		4
.L_8:
        /*0024*/ 	.byte	0x04, 0x11
        /*0026*/ 	.short	(.L_10 - .L_9)
	.align		4
.L_9:
        /*0028*/ 	.word	index@($__internal_0_$__cuda_sm10x_tcgen05_guardrail_trap_col_being_dealloced_not_returned_by_alloc)
        /*002c*/ 	.word	0x00000058


	//----- nvinfo : EIATTR_FRAME_SIZE
	.align		4
.L_10:
        /*0030*/ 	.byte	0x04, 0x11
        /*0032*/ 	.short	(.L_12 - .L_11)
	.align		4
.L_11:
        /*0034*/ 	.word	index@(matmul_kernel)
        /*0038*/ 	.word	0x00000058


	//----- nvinfo : EIATTR_MIN_STACK_SIZE
	.align		4
.L_12:
        /*003c*/ 	.byte	0x04, 0x12
        /*003e*/ 	.short	(.L_14 - .L_13)
	.align		4
.L_13:
        /*0040*/ 	.word	index@(matmul_kernel)
        /*0044*/ 	.word	0x00000058
.L_14:


//--------------------- .nv.info.matmul_kernel    --------------------------
	.section	.nv.info.matmul_kernel,"",@"SHT_CUDA_INFO"
	.sectionflags	@""
	.align	4


	//----- nvinfo : EIATTR_CUDA_API_VERSION
	.align		4
        /*0000*/ 	.byte	0x04, 0x37
        /*0002*/ 	.short	(.L_16 - .L_15)
.L_15:
        /*0004*/ 	.word	0x00000081


	//----- nvinfo : EIATTR_KPARAM_INFO
	.align		4
.L_16:
        /*0008*/ 	.byte	0x04, 0x17
        /*000a*/ 	.short	(.L_18 - .L_17)
.L_17:
        /*000c*/ 	.word	0x00000000
        /*0010*/ 	.short	0x000d
        /*0012*/ 	.short	0x0048
        /*0014*/ 	.byte	0x00, 0xf4, 0x21, 0x00


	//----- nvinfo : EIATTR_KPARAM_INFO
	.align		4
.L_18:
        /*0018*/ 	.byte	0x04, 0x17
        /*001a*/ 	.short	(.L_20 - .L_19)
.L_19:
        /*001c*/ 	.word	0x00000000
        /*0020*/ 	.short	0x000c
        /*0022*/ 	.short	0x0040
        /*0024*/ 	.byte	0x00, 0xf4, 0x21, 0x00


	//----- nvinfo : EIATTR_KPARAM_INFO
	.align		4
.L_20:
        /*0028*/ 	.byte	0x04, 0x17
        /*002a*/ 	.short	(.L_22 - .L_21)
.L_21:
        /*002c*/ 	.word	0x00000000
        /*0030*/ 	.short	0x000b
        /*0032*/ 	.short	0x0038
        /*0034*/ 	.byte	0x00, 0xf0, 0x11, 0x00


	//----- nvinfo : EIATTR_KPARAM_INFO
	.align		4
.L_22:
        /*0038*/ 	.byte	0x04, 0x17
        /*003a*/ 	.short	(.L_24 - .L_23)
.L_23:
        /*003c*/ 	.word	0x00000000
        /*0040*/ 	.short	0x000a
        /*0042*/ 	.short	0x0034
        /*0044*/ 	.byte	0x00, 0xf0, 0x11, 0x00


	//----- nvinfo : EIATTR_KPARAM_INFO
	.align		4
.L_24:
        /*0048*/ 	.byte	0x04, 0x17
        /*004a*/ 	.short	(.L_26 - .L_25)
.L_25:
        /*004c*/ 	.word	0x00000000
        /*0050*/ 	.short	0x0009
        /*0052*/ 	.short	0x0030
        /*0054*/ 	.byte	0x00, 0xf0, 0x11, 0x00


	//----- nvinfo : EIATTR_KPARAM_INFO
	.align		4
.L_26:
        /*0058*/ 	.byte	0x04, 0x17
        /*005a*/ 	.short	(.L_28 - .L_27)
.L_27:
        /*005c*/ 	.word	0x00000000
        /*0060*/ 	.short	0x0008
        /*0062*/ 	.short	0x002c
        /*0064*/ 	.byte	0x00, 0xf0, 0x11, 0x00


	//----- nvinfo : EIATTR_KPARAM_INFO
	.align		4
.L_28:
        /*0068*/ 	.byte	0x04, 0x17
        /*006a*/ 	.short	(.L_30 - .L_29)
.L_29:
        /*006c*/ 	.word	0x00000000
        /*0070*/ 	.short	0x0007
        /*0072*/ 	.short	0x0028
        /*0074*/ 	.byte	0x00, 0xf0, 0x11, 0x00


	//----- nvinfo : EIATTR_KPARAM_INFO
	.align		4
.L_30:
        /*0078*/ 	.byte	0x04, 0x17
        /*007a*/ 	.short	(.L_32 - .L_31)
.L_31:
        /*007c*/ 	.word	0x00000000
        /*0080*/ 	.short	0x0006
        /*0082*/ 	.short	0x0024
        /*0084*/ 	.byte	0x00, 0xf0, 0x11, 0x00


	//----- nvinfo : EIATTR_KPARAM_INFO
	.align		4
.L_32:
        /*0088*/ 	.byte	0x04, 0x17
        /*008a*/ 	.short	(.L_34 - .L_33)
.L_33:
        /*008c*/ 	.word	0x00000000
        /*0090*/ 	.short	0x0005
        /*0092*/ 	.short	0x0020
        /*0094*/ 	.byte	0x00, 0xf0, 0x11, 0x00


	//----- nvinfo : EIATTR_KPARAM_INFO
	.align		4
.L_34:
        /*0098*/ 	.byte	0x04, 0x17
        /*009a*/ 	.short	(.L_36 - .L_35)
.L_35:
        /*009c*/ 	.word	0x00000000
        /*00a0*/ 	.short	0x0004
        /*00a2*/ 	.short	0x001c
        /*00a4*/ 	.byte	0x00, 0xf0, 0x11, 0x00


	//----- nvinfo : EIATTR_KPARAM_INFO
	.align		4
.L_36:
        /*00a8*/ 	.byte	0x04, 0x17
        /*00aa*/ 	.short	(.L_38 - .L_37)
.L_37:
        /*00ac*/ 	.word	0x00000000
        /*00b0*/ 	.short	0x0003
        /*00b2*/ 	.short	0x0018
        /*00b4*/ 	.byte	0x00, 0xf0, 0x11, 0x00


	//----- nvinfo : EIATTR_KPARAM_INFO
	.align		4
.L_38:
        /*00b8*/ 	.byte	0x04, 0x17
        /*00ba*/ 	.short	(.L_40 - .L_39)
.L_39:
        /*00bc*/ 	.word	0x00000000
        /*00c0*/ 	.short	0x0002
        /*00c2*/ 	.short	0x0010
        /*00c4*/ 	.byte	0x00, 0xf4, 0x21, 0x00


	//----- nvinfo : EIATTR_KPARAM_INFO
	.align		4
.L_40:
        /*00c8*/ 	.byte	0x04, 0x17
        /*00ca*/ 	.short	(.L_42 - .L_41)
.L_41:
        /*00cc*/ 	.word	0x00000000
        /*00d0*/ 	.short	0x0001
        /*00d2*/ 	.short	0x0008
        /*00d4*/ 	.byte	0x00, 0xf4, 0x21, 0x00


	//----- nvinfo : EIATTR_KPARAM_INFO
	.align		4
.L_42:
        /*00d8*/ 	.byte	0x04, 0x17
        /*00da*/ 	.short	(.L_44 - .L_43)
.L_43:
        /*00dc*/ 	.word	0x00000000
        /*00e0*/ 	.short	0x0000
        /*00e2*/ 	.short	0x0000
        /*00e4*/ 	.byte	0x00, 0xf4, 0x21, 0x00


	//----- nvinfo : EIATTR_AT_ENTRY_FRAGMENTS
	.align		4
.L_44:
        /*00e8*/ 	.byte	0x04, 0x4f
        /*00ea*/ 	.short	(.L_46 - .L_45)


	//   ....[0]....
.L_45:
        /*00ec*/ 	.word	0x00000004


	//----- nvinfo : EIATTR_RESERVED_SMEM_USED
	.align		4
.L_46:
        /*00f0*/ 	.byte	0x01, 0x41
	.zero		2


	//----- nvinfo : EIATTR_SPARSE_MMA_MASK
	.align		4
        /*00f4*/ 	.byte	0x03, 0x50
        /*00f6*/ 	.short	0x0000


	//----- nvinfo : EIATTR_TCGEN05_1CTA_USED
	.align		4
        /*00f8*/ 	.byte	0x01, 0x51
	.zero		2


	//----- nvinfo : EIATTR_MAXREG_COUNT
	.align		4
        /*00fc*/ 	.byte	0x03, 0x1b
        /*00fe*/ 	.short	0x00ff


	//----- nvinfo : EIATTR_NUM_BARRIERS
	.align		4
        /*0100*/ 	.byte	0x02, 0x4c
        /*0102*/ 	.byte	0x01
	.zero		1


	//----- nvinfo : EIATTR_ANNOTATIONS
	.align		4
        /*0104*/ 	.byte	0x04, 0x55
        /*0106*/ 	.short	(.L_48 - .L_47)


	//   ....[0]....
.L_47:
        /*0108*/ 	.word	0x00000001
        /*010c*/ 	.byte	0xf0, 0x09, 0x00, 0x00, 0x01, 0x00, 0x00, 0x00, 0x30, 0x0a, 0x00, 0x00, 0x01, 0x00, 0x00, 0x00
        /* <DEDUP_REMOVED lines=19> */
        /*024c*/ 	.byte	0x10, 0x85, 0x00, 0x00, 0x01, 0x00, 0x00, 0x00, 0xb0, 0x85, 0x00, 0x00


	//----- nvinfo : EIATTR_INT_WARP_WIDE_INSTR_OFFSETS
	.align		4
.L_48:
        /*0258*/ 	.byte	0x04, 0x31
        /*025a*/ 	.short	(.L_50 - .L_49)


	//   ....[0]....
.L_49:
        /*025c*/ 	.word	0x00001ac0


	//   ....[1]....
        /*0260*/ 	.word	0x00001ad0


	//   ....[2]....
        /*0264*/ 	.word	0x00003bb0


	//   ....[3]....
        /*0268*/ 	.word	0x00008b20


	//   ....[4]....
        /*026c*/ 	.word	0x00008b70


	//----- nvinfo : EIATTR_COOP_GROUP_MASK_REGIDS
	.align		4
.L_50:
        /*0270*/ 	.byte	0x04, 0x29
        /*0272*/ 	.short	(.L_52 - .L_51)


	//   ....[0]....
.L_51:
        /*0274*/ 	.word	0xffffffff


	//   ....[1]....
        /*0278*/ 	.word	0xffffffff


	//   ....[2]....
        /*027c*/ 	.word	0xffffffff


	//   ....[3]....
        /*0280*/ 	.word	0xffffffff


	//----- nvinfo : EIATTR_COOP_GROUP_INSTR_OFFSETS
	.align		4
.L_52:
        /*0284*/ 	.byte	0x04, 0x28
        /*0286*/ 	.short	(.L_54 - .L_53)


	//   ....[0]....
.L_53:
        /*0288*/ 	.word	0x00000080


	//   ....[1]....
        /*028c*/ 	.word	0x00000330


	//   ....[2]....
        /*0290*/ 	.word	0x000089c0


	//   ....[3]....
        /*0294*/ 	.word	0x00008c20


	//----- nvinfo : EIATTR_VRC_CTA_INIT_COUNT
	.align		4
.L_54:
        /*0298*/ 	.byte	0x02, 0x4a
        /*029a*/ 	.byte	0x80
	.zero		1


	//----- nvinfo : EIATTR_MBARRIER_INSTR_OFFSETS
	.align		4
        /*029c*/ 	.byte	0x04, 0x39
        /*029e*/ 	.short	(.L_56 - .L_55)


	//   ....[0]....
.L_55:
        /*02a0*/ 	.word	0x00001bf0
        /*02a4*/ 	.word	0x000000ff
        /*02a8*/ 	.word	0x00000000
        /*02ac*/ 	.short	0x0100
        /*02ae*/ 	.byte	0x0c
	.zero		1


	//   ....[1]....
        /*02b0*/ 	.word	0x00003bd0
        /*02b4*/ 	.word	0x000000ff
        /*02b8*/ 	.word	0x00014008
        /*02bc*/ 	.short	0x0100
        /*02be*/ 	.byte	0x0a
	.zero		1


	//   ....[2]....
        /*02c0*/ 	.word	0x00005b10
        /*02c4*/ 	.word	0x000000ff
        /*02c8*/ 	.word	0x00000000
        /*02cc*/ 	.short	0x010a
        /*02ce*/ 	.byte	0x0c
	.zero		1


	//   ....[3]....
        /*02d0*/ 	.word	0x000080c0
        /*02d4*/ 	.word	0x000000ff
        /*02d8*/ 	.word	0x00000000
        /*02dc*/ 	.short	0x010a
        /*02de*/ 	.byte	0x0c
	.zero		1


	//   ....[4]....
        /*02e0*/ 	.word	0x00008160
        /*02e4*/ 	.word	0x000000ff
        /*02e8*/ 	.word	0x00014000
        /*02ec*/ 	.short	0x0108
        /*02ee*/ 	.byte	0x0a
	.zero		1


	//   ....[5]....
        /*02f0*/ 	.word	0x000081e0
        /*02f4*/ 	.word	0x000000ff
        /*02f8*/ 	.word	0x00014008
        /*02fc*/ 	.short	0x0108
        /*02fe*/ 	.byte	0x0a
	.zero		1


	//   ....[6]....
        /*0300*/ 	.word	0x00008c40
        /*0304*/ 	.word	0x000000ff
        /*0308*/ 	.word	0x00000000
        /*030c*/ 	.short	0x010a
        /*030e*/ 	.byte	0x0c
	.zero		1


	//   ....[7]....
        /*0310*/ 	.word	0x00008c70
        /*0314*/ 	.word	0x000000ff
        /*0318*/ 	.word	0x00000000
        /*031c*/ 	.short	0x010a
        /*031e*/ 	.byte	0x0c
	.zero		1


	//----- nvinfo : EIATTR_NUM_MBARRIERS
	.align		4
.L_56:
        /*0320*/ 	.byte	0x03, 0x38
        /*0322*/ 	.short	0x0002


	//----- nvinfo : EIATTR_EXIT_INSTR_OFFSETS
	.align		4
        /*0324*/ 	.byte	0x04, 0x1c
        /*0326*/ 	.short	(.L_58 - .L_57)


	//   ....[0]....
.L_57:
        /*0328*/ 	.word	0x00008c30


	//----- nvinfo : EIATTR_REQNTID
	.align		4
.L_58:
        /*032c*/ 	.byte	0x04, 0x10
        /*032e*/ 	.short	(.L_60 - .L_59)
.L_59:
        /*0330*/ 	.word	0x00000100
        /*0334*/ 	.word	0x00000001
        /*0338*/ 	.word	0x00000001


	//----- nvinfo : EIATTR_CRS_STACK_SIZE
	.align		4
.L_60:
        /*033c*/ 	.byte	0x04, 0x1e
        /*033e*/ 	.short	(.L_62 - .L_61)
.L_61:
        /*0340*/ 	.word	0x00000000


	//----- nvinfo : EIATTR_CBANK_PARAM_SIZE
	.align		4
.L_62:
        /*0344*/ 	.byte	0x03, 0x19
        /*0346*/ 	.short	0x0050


	//----- nvinfo : EIATTR_PARAM_CBANK
	.align		4
        /*0348*/ 	.byte	0x04, 0x0a
        /*034a*/ 	.short	(.L_64 - .L_63)
	.align		4
.L_63:
        /*034c*/ 	.word	index@(.nv.constant0.matmul_kernel)
        /*0350*/ 	.short	0x0380
        /*0352*/ 	.short	0x0050


	//----- nvinfo : EIATTR_SW_WAR
	.align		4
.L_64:
        /*0354*/ 	.byte	0x04, 0x36
        /*0356*/ 	.short	(.L_66 - .L_65)
.L_65:
        /*0358*/ 	.word	0x00000008
.L_66:


//--------------------- .nv.compat                --------------------------
	.section	.nv.compat,"",@"SHT_CUDA_COMPAT_INFO"
	.align	4
        /*0000*/ 	.byte	0x02, 0x02, 0x02, 0x00, 0x02, 0x05, 0x05, 0x00, 0x02, 0x03, 0x00, 0x00, 0x02, 0x06, 0x01, 0x00


//--------------------- .nv.callgraph             --------------------------
	.section	.nv.callgraph,"",@"SHT_CUDA_CALLGRAPH"
	.align	4
	.sectionentsize	8
	.align		4
        /*0000*/ 	.word	0x00000000
	.align		4
        /*0004*/ 	.word	0xffffffff
	.align		4
        /*0008*/ 	.word	0x00000000
	.align		4
        /*000c*/ 	.word	0xfffffffe
	.align		4
        /*0010*/ 	.word	0x00000000
	.align		4
        /*0014*/ 	.word	0xfffffffd
	.align		4
        /*0018*/ 	.word	0x00000000
	.align		4
        /*001c*/ 	.word	0xfffffffc


//--------------------- .text.matmul_kernel       --------------------------
	.section	.text.matmul_kernel,"ax",@progbits
	.align	128
        .global         matmul_kernel
        .type           matmul_kernel,@function
        .size           matmul_kernel,(.L_x_20 - matmul_kernel)
        .other          matmul_kernel,@"STO_CUDA_ENTRY STV_DEFAULT"
matmul_kernel:
.text.matmul_kernel:
[----:B------:R-:W0:Y:S01]  /*0000*/  LDC R1, c[0x0][0x37c] ;  /* 0x0000df00ff017b82 */ /* 0x000e220000000800 */
[----:B------:R-:W1:Y:S01]  /*0010*/  S2R R0, SR_TID.X ;  /* 0x0000000000007919 */ /* 0x000e620000002100 */
[----:B0-----:R-:W-:Y:S01]  /*0020*/  VIADD R1, R1, 0xffffffa8 ;  /* 0xffffffa801017836 */ /* 0x001fe20000000000 */
[----:B------:R-:W0:Y:S01]  /*0030*/  LDCU.64 UR20, c[0x0][0x358] ;  /* 0x00006b00ff1477ac */ /* 0x000e220008000a00 */
[----:B-1----:R-:W-:-:S13]  /*0040*/  ISETP.GE.U32.AND P0, PT, R0, 0x20, PT ;  /* 0x000000200000780c */ /* 0x002fda0003f06070 */
[----:B------:R-:W-:Y:S02]  /*0050*/  VOTEU.ANY UP0, P0 ;  /* 0x0000000000ff7886 */ /* 0x000fe40000000100 */
[----:B------:R-:W-:Y:S05]  /*0060*/  BRA.U UP0, `(.L_x_0) ;  /* 0x0000000100b47547 */ /* 0x000fea000b800000 */
[----:B------:R-:W1:Y:S01]  /*0070*/  S2UR UR6, SR_CgaCtaId ;  /* 0x00000000000679c3 */ /* 0x000e620000008800 */
[----:B------:R-:W-:Y:S01]  /*0080*/  NOP ;  /* 0x0000000000007918 */ /* 0x000fe20000000000 */
[----:B------:R-:W-:Y:S02]  /*0090*/  UMOV UR4, 0x40 ;  /* 0x0000004000047882 */ /* 0x000fe40000000000 */
[----:B-1----:R-:W-:-:S09]  /*00a0*/  ULEA UR4, UR6, UR4, 0x18 ;  /* 0x0000000406047291 */ /* 0x002fd2000f8ec0ff */
[----:B------:R-:W1:Y:S01]  /*00b0*/  LDS.U8 R0, [UR4] ;  /* 0x00000004ff007984 */ /* 0x000e620008000000 */
[----:B------:R-:W-:Y:S02]  /*00c0*/  UMOV UR4, 0x400 ;  /* 0x0000040000047882 */ /* 0x000fe40000000000 */
[----:B------:R-:W-:Y:S01]  /*00d0*/  ULEA UR4, UR6, UR4, 0x18 ;  /* 0x0000000406047291 */ /* 0x000fe2000f8ec0ff */
[----:B-1----:R-:W-:-:S13]  /*00e0*/  ISETP.NE.AND P0, PT, R0, RZ, PT ;  /* 0x000000ff0000720c */ /* 0x002fda0003f05270 */
[----:B------:R-:W-:Y:S05]  /*00f0*/  @P0 BRA `(.L_x_1) ;  /* 0x0000000000780947 */ /* 0x000fea0003800000 */
[----:B------:R-:W-:-:S13]  /*0100*/  ELECT P0, URZ, PT ;  /* 0x0000000000ff782f */ /* 0x000fda0003800000 */
[----:B------:R-:W-:Y:S05]  /*0110*/  @!P0 BRA `(.L_x_2) ;  /* 0x0000000000808947 */ /* 0x000fea0003800000 */
[----:B------:R-:W-:Y:S01]  /*0120*/  UMOV UR5, 0x1 ;  /* 0x0000000100057882 */ /* 0x000fe20000000000 */
[----:B------:R-:W-:-:S04]  /*0130*/  IMAD.MOV.U32 R4, RZ, RZ, 0x1 ;  /* 0x00000001ff047424 */ /* 0x000fc800078e00ff */
[----:B------:R-:W-:Y:S04]  /*0140*/  DEPBAR.LE SB1, 0x36 ;  /* 0x00009d800000791a */ /* 0x000fe80000000000 */
[----:B------:R-:W1:Y:S02]  /*0150*/  UTCATOMSWS.FIND_AND_SET.ALIGN UP1, UR5, UR5 ;  /* 0x00000005000575e3 */ /* 0x000e640008020800 */
[----:B-1----:R-:W-:-:S04]  /*0160*/  PLOP3.LUT P0, PT, PT, PT, UP1, 0x80, 0x8 ;  /* 0x000000000008781c */ /* 0x002fc80003f0f018 */
[----:B------:R-:W-:-:S04]  /*0170*/  SEL R0, RZ, 0xffffffff, !P0 ;  /* 0xffffffffff007807 */ /* 0x000fc80004000000 */
[----:B------:R-:W-:Y:S01]  /*0180*/  ISETP.NE.AND P0, PT, R0, RZ, PT ;  /* 0x000000ff0000720c */ /* 0x000fe20003f05270 */
[----:B------:R-:W-:-:S12]  /*0190*/  IMAD.U32 R0, RZ, RZ, UR5 ;  /* 0x00000005ff007e24 */ /* 0x000fd8000f8e00ff */
[----:B------:R-:W-:Y:S05]  /*01a0*/  @P0 BRA `(.L_x_3) ;  /* 0x0000000000240947 */ /* 0x000fea0003800000 */
.L_x_4:
[----:B------:R-:W-:Y:S05]  /*01b0*/  NANOSLEEP 0x64 ;  /* 0x000000640000795d */ /* 0x000fea0003800000 */
[----:B------:R-:W-:-:S05]  /*01c0*/  UMOV UR5, 0x1 ;  /* 0x0000000100057882 */ /* 0x000fca0000000000 */
[----:B------:R-:W-:Y:S04]  /*01d0*/  DEPBAR.LE SB1, 0x36 ;  /* 0x00009d800000791a */ /* 0x000fe80000000000 */
[----:B------:R-:W1:Y:S02]  /*01e0*/  UTCATOMSWS.FIND_AND_SET.ALIGN UP1, UR5, UR5 ;  /* 0x00000005000575e3 */ /* 0x000e640008020800 */
[----:B-1----:R-:W-:-:S04]  /*01f0*/  PLOP3.LUT P0, PT, PT, PT, UP1, 0x80, 0x8 ;  /* 0x000000000008781c */ /* 0x002fc80003f0f018 */
[----:B------:R-:W-:-:S04]  /*0200*/  SEL R0, RZ, 0xffffffff, !P0 ;  /* 0xffffffffff007807 */ /* 0x000fc80004000000 */
[----:B------:R-:W-:Y:S01]  /*0210*/  ISETP.NE.AND P0, PT, R0, RZ, PT ;  /* 0x000000ff0000720c */ /* 0x000fe20003f05270 */
[----:B------:R-:W-:-:S12]  /*0220*/  IMAD.U32 R0, RZ, RZ, UR5 ;  /* 0x00000005ff007e24 */ /* 0x000fd8000f8e00ff */
[----:B------:R-:W-:Y:S05]  /*0230*/  @!P0 BRA `(.L_x_4) ;  /* 0xfffffffc00dc8947 */ /* 0x000fea000383ffff */
.L_x_3:
[----:B------:R-:W-:Y:S01]  /*0240*/  VIADD R3, R0, 0x10 ;  /* 0x0000001000037836 */ /* 0x000fe20000000000 */
[----:B------:R-:W-:Y:S01]  /*0250*/  UMOV UR5, 0x50 ;  /* 0x0000005000057882 */ /* 0x000fe20000000000 */
[----:B------:R-:W-:Y:S01]  /*0260*/  SHF.L.U32 R2, R4, R0, RZ ;  /* 0x0000000004027219 */ /* 0x000fe200000006ff */
[----:B------:R-:W-:Y:S01]  /*0270*/  ULEA UR5, UR6, UR5, 0x18 ;  /* 0x0000000506057291 */ /* 0x000fe2000f8ec0ff */
[----:B------:R-:W-:Y:S01]  /*0280*/  IMAD.SHL.U32 R0, R0, 0x20, RZ ;  /* 0x0000002000007824 */ /* 0x000fe200078e00ff */
[----:B------:R-:W-:-:S04]  /*0290*/  SHF.L.U32 R3, R4, R3, RZ ;  /* 0x0000000304037219 */ /* 0x000fc800000006ff */
[----:B------:R-:W-:-:S05]  /*02a0*/  LOP3.LUT R2, R3, R2, RZ, 0xfc, !PT ;  /* 0x0000000203027212 */ /* 0x000fca00078efcff */
[----:B------:R1:W-:Y:S04]  /*02b0*/  ATOMS.OR RZ, [UR5], R2 ;  /* 0x00000002ffff798c */ /* 0x0003e8000b000005 */
[----:B------:R1:W-:Y:S01]  /*02c0*/  STS [UR4], R0 ;  /* 0x00000000ff007988 */ /* 0x0003e20008000804 */
[----:B------:R-:W-:Y:S05]  /*02d0*/  BRA `(.L_x_2) ;  /* 0x0000000000107947 */ /* 0x000fea0003800000 */
.L_x_1:
[----:B------:R-:W-:Y:S01]  /*02e0*/  IMAD.MOV.U32 R0, RZ, RZ, -0x1 ;  /* 0xffffffffff007424 */ /* 0x000fe200078e00ff */
[----:B------:R-:W-:-:S04]  /*02f0*/  MOV R2, 0x320 ;  /* 0x0000032000027802 */ /* 0x000fc80000000f00 */
[----:B------:R1:W-:Y:S03]  /*0300*/  STS [UR4], R0 ;  /* 0x00000000ff007988 */ /* 0x0003e60008000804 */
[----:B01----:R-:W-:Y:S05]  /*0310*/  CALL.REL.NOINC `($__internal_1_$__cuda_sm10x_tcgen05_guardrail_trap_phase_invalid_during_alloc) ;  /* 0x00000088006c7944 */ /* 0x003fea0003c00000 */
.L_x_2:
[----:B------:R-:W-:Y:S05]  /*0320*/  WARPSYNC.ALL ;  /* 0x0000000000007948 */ /* 0x000fea0003800000 */
[----:B------:R-:W-:Y:S01]  /*0330*/  NOP ;  /* 0x0000000000007918 */ /* 0x000fe20000000000 */
.L_x_0:
[----:B------:R-:W2:Y:S01]  /*0340*/  LDC.64 R38, c[0x0][0x398] ;  /* 0x0000e600ff267b82 */ /* 0x000ea20000000a00 */
[----:B------:R-:W3:Y:S01]  /*0350*/  S2R R5, SR_CTAID.X ;  /* 0x0000000000057919 */ /* 0x000ee20000002500 */
[----:B------:R-:W-:Y:S01]  /*0360*/  UMOV UR10, 0x400 ;  /* 0x00000400000a7882 */ /* 0x000fe20000000000 */
[----:B------:R-:W-:Y:S01]  /*0370*/  PRMT R40, RZ, 0x7610, R40 ;  /* 0x00007610ff287816 */ /* 0x000fe20000000028 */
[----:B------:R-:W-:Y:S01]  /*0380*/  UMOV UR6, 0x1 ;  /* 0x0000000100067882 */ /* 0x000fe20000000000 */
[----:B------:R-:W4:Y:S01]  /*0390*/  S2R R210, SR_TID.X ;  /* 0x0000000000d27919 */ /* 0x000f220000002100 */
[----:B------:R-:W1:Y:S02]  /*03a0*/  LDCU.128 UR16, c[0x0][0x380] ;  /* 0x00007000ff1077ac */ /* 0x000e640008000c00 */
[----:B------:R-:W5:Y:S08]  /*03b0*/  LDC.64 R20, c[0x0][0x3a8] ;  /* 0x0000ea00ff147b82 */ /* 0x000f700000000a00 */
[----:B------:R-:W0:Y:S01]  /*03c0*/  S2UR UR4, SR_CgaCtaId ;  /* 0x00000000000479c3 */ /* 0x000e220000008800 */
[----:B-12---:R-:W-:Y:S01]  /*03d0*/  VIADD R0, R39, 0x1f ;  /* 0x0000001f27007836 */ /* 0x006fe20000000000 */
[----:B------:R-:W-:-:S02]  /*03e0*/  IABS R33, R39 ;  /* 0x0000002700217213 */ /* 0x000fc40000000000 */
[----:B------:R-:W-:Y:S02]  /*03f0*/  IABS R23, R38 ;  /* 0x0000002600177213 */ /* 0x000fe40000000000 */
[----:B------:R-:W-:-:S04]  /*0400*/  SHF.R.S32.HI R3, RZ, 0x1f, R0 ;  /* 0x0000001fff037819 */ /* 0x000fc80000011400 */
[----:B------:R-:W-:Y:S02]  /*0410*/  LEA.HI R3, R3, R0, RZ, 0x5 ;  /* 0x0000000003037211 */ /* 0x000fe400078f28ff */
[----:B---3--:R-:W-:Y:S02]  /*0420*/  IABS R8, R5 ;  /* 0x0000000500087213 */ /* 0x008fe40000000000 */
[----:B------:R-:W-:Y:S02]  /*0430*/  SHF.R.S32.HI R3, RZ, 0x5, R3 ;  /* 0x00000005ff037819 */ /* 0x000fe40000011403 */
[--C-:B----4-:R-:W-:Y:S01]  /*0440*/  SHF.R.U32.HI R19, RZ, 0x7, R210.reuse ;  /* 0x00000007ff137819 */ /* 0x110fe200000116d2 */
[----:B0-----:R-:W-:Y:S01]  /*0450*/  ULEA UR10, UR4, UR10, 0x18 ;  /* 0x0000000a040a7291 */ /* 0x001fe2000f8ec0ff */
[----:B------:R-:W-:Y:S01]  /*0460*/  LOP3.LUT R211, R210, 0x7f, RZ, 0xc0, !PT ;  /* 0x0000007fd2d37812 */ /* 0x000fe200078ec0ff */
[----:B------:R-:W-:Y:S01]  /*0470*/  IMAD.SHL.U32 R4, R3, 0x8, RZ ;  /* 0x0000000803047824 */ /* 0x000fe200078e00ff */
[----:B------:R-:W-:Y:S01]  /*0480*/  SGXT.U32 R19, R19, 0x1 ;  /* 0x000000011313781a */ /* 0x000fe20000000000 */
[----:B------:R-:W-:Y:S01]  /*0490*/  UIADD3 UR12, UPT, UPT, UR10, 0x14000, URZ ;  /* 0x000140000a0c7890 */ /* 0x000fe2000fffe0ff */
[----:B------:R-:W-:-:S02]  /*04a0*/  SHF.R.U32.HI R163, RZ, 0x5, R210 ;  /* 0x00000005ffa37819 */ /* 0x000fc400000116d2 */
[-C--:B------:R-:W-:Y:S02]  /*04b0*/  IABS R7, R4.reuse ;  /* 0x0000000400077213 */ /* 0x080fe40000000000 */
[----:B------:R-:W-:Y:S02]  /*04c0*/  IABS R10, R4 ;  /* 0x00000004000a7213 */ /* 0x000fe40000000000 */
[----:B------:R-:W0:Y:S08]  /*04d0*/  I2F.RP R0, R7 ;  /* 0x0000000700007306 */ /* 0x000e300000209400 */
[----:B0-----:R-:W0:Y:S02]  /*04e0*/  MUFU.RCP R0, R0 ;  /* 0x0000000000007308 */ /* 0x001e240000001000 */
[----:B0-----:R-:W-:-:S02]  /*04f0*/  VIADD R2, R0, 0xffffffe ;  /* 0x0ffffffe00027836 */ /* 0x001fc40000000000 */
[----:B------:R-:W-:-:S04]  /*0500*/  IMAD.MOV R0, RZ, RZ, -R10 ;  /* 0x000000ffff007224 */ /* 0x000fc800078e0a0a */
[----:B------:R0:W1:Y:S02]  /*0510*/  F2I.FTZ.U32.TRUNC.NTZ R3, R2 ;  /* 0x0000000200037305 */ /* 0x000064000021f000 */
[----:B0-----:R-:W-:Y:S02]  /*0520*/  IMAD.MOV.U32 R2, RZ, RZ, RZ ;  /* 0x000000ffff027224 */ /* 0x001fe400078e00ff */
[----:B-1----:R-:W-:-:S04]  /*0530*/  IMAD.MOV R6, RZ, RZ, -R3 ;  /* 0x000000ffff067224 */ /* 0x002fc800078e0a03 */
[----:B------:R-:W-:Y:S02]  /*0540*/  IMAD R9, R6, R7, RZ ;  /* 0x0000000706097224 */ /* 0x000fe400078e02ff */
[----:B------:R-:W-:Y:S02]  /*0550*/  IMAD.MOV.U32 R6, RZ, RZ, R8 ;  /* 0x000000ffff067224 */ /* 0x000fe400078e0008 */
[----:B------:R-:W-:-:S06]  /*0560*/  IMAD.HI.U32 R3, R3, R9, R2 ;  /* 0x0000000903037227 */ /* 0x000fcc00078e0002 */
[----:B------:R-:W-:-:S04]  /*0570*/  IMAD.HI.U32 R3, R3, R6, RZ ;  /* 0x0000000603037227 */ /* 0x000fc800078e00ff */
[----:B------:R-:W-:Y:S02]  /*0580*/  IMAD R0, R3, R0, R6 ;  /* 0x0000000003007224 */ /* 0x000fe400078e0206 */
[----:B------:R-:W0:Y:S01]  /*0590*/  I2F.RP R6, R33 ;  /* 0x0000002100067306 */ /* 0x000e220000209400 */
[----:B------:R-:W-:Y:S02]  /*05a0*/  BAR.SYNC.DEFER_BLOCKING 0x0 ;  /* 0x0000000000007b1d */ /* 0x000fe40000010000 */
[----:B------:R-:W-:-:S05]  /*05b0*/  ISETP.GT.U32.AND P1, PT, R7, R0, PT ;  /* 0x000000000700720c */ /* 0x000fca0003f24070 */
[----:B0-----:R-:W-:Y:S08]  /*05c0*/  MUFU.RCP R6, R6 ;  /* 0x0000000600067308 */ /* 0x001ff00000001000 */
[----:B------:R-:W-:Y:S02]  /*05d0*/  @!P1 IMAD.IADD R0, R0, 0x1, -R7 ;  /* 0x0000000100009824 */ /* 0x000fe400078e0a07 */
[----:B------:R-:W-:Y:S01]  /*05e0*/  @!P1 VIADD R3, R3, 0x1 ;  /* 0x0000000103039836 */ /* 0x000fe20000000000 */
[----:B------:R-:W-:-:S02]  /*05f0*/  ISETP.NE.AND P1, PT, R4, RZ, PT ;  /* 0x000000ff0400720c */ /* 0x000fc40003f25270 */
[----:B------:R-:W-:Y:S02]  /*0600*/  ISETP.GE.U32.AND P0, PT, R0, R7, PT ;  /* 0x000000070000720c */ /* 0x000fe40003f06070 */
[----:B------:R-:W-:-:S04]  /*0610*/  LOP3.LUT R0, R5, R4, RZ, 0x3c, !PT ;  /* 0x0000000405007212 */ /* 0x000fc800078e3cff */
[----:B------:R-:W-:Y:S01]  /*0620*/  ISETP.GE.AND P2, PT, R0, RZ, PT ;  /* 0x000000ff0000720c */ /* 0x000fe20003f46270 */
[----:B------:R-:W-:-:S06]  /*0630*/  VIADD R0, R38, 0x7f ;  /* 0x0000007f26007836 */ /* 0x000fcc0000000000 */
[----:B------:R-:W-:-:S04]  /*0640*/  @P0 VIADD R3, R3, 0x1 ;  /* 0x0000000103030836 */ /* 0x000fc80000000000 */
[----:B------:R-:W-:Y:S01]  /*0650*/  IMAD.MOV.U32 R2, RZ, RZ, R3 ;  /* 0x000000ffff027224 */ /* 0x000fe200078e0003 */
[----:B------:R-:W-:-:S03]  /*0660*/  SHF.R.S32.HI R3, RZ, 0x1f, R0 ;  /* 0x0000001fff037819 */ /* 0x000fc60000011400 */
[----:B------:R-:W-:Y:S01]  /*0670*/  @!P2 IMAD.MOV R2, RZ, RZ, -R2 ;  /* 0x000000ffff02a224 */ /* 0x000fe200078e0a02 */
[----:B------:R-:W-:Y:S02]  /*0680*/  @!P1 LOP3.LUT R2, RZ, R4, RZ, 0x33, !PT ;  /* 0x00000004ff029212 */ /* 0x000fe400078e33ff */
[----:B------:R-:W-:-:S03]  /*0690*/  LEA.HI R3, R3, R0, RZ, 0x7 ;  /* 0x0000000003037211 */ /* 0x000fc600078f38ff */
[----:B------:R-:W-:Y:S02]  /*06a0*/  IMAD.SHL.U32 R14, R2, 0x8, RZ ;  /* 0x00000008020e7824 */ /* 0x000fe400078e00ff */
[----:B------:R-:W-:-:S03]  /*06b0*/  IMAD.MOV R2, RZ, RZ, -R2 ;  /* 0x000000ffff027224 */ /* 0x000fc600078e0a02 */
[----:B------:R-:W-:Y:S01]  /*06c0*/  LEA.HI.SX32 R3, R3, -R14, 0x19 ;  /* 0x8000000e03037211 */ /* 0x000fe200078fcaff */
[----:B------:R-:W-:Y:S02]  /*06d0*/  IMAD R8, R4, R2, R5 ;  /* 0x0000000204087224 */ /* 0x000fe400078e0205 */
[----:B------:R-:W-:Y:S01]  /*06e0*/  IMAD.MOV.U32 R2, RZ, RZ, RZ ;  /* 0x000000ffff027224 */ /* 0x000fe200078e00ff */
[----:B------:R-:W-:-:S04]  /*06f0*/  VIMNMX R9, PT, PT, R3, 0x8, PT ;  /* 0x0000000803097848 */ /* 0x000fc80003fe0100 */
[-C--:B------:R-:W-:Y:S02]  /*0700*/  IABS R7, R9.reuse ;  /* 0x0000000900077213 */ /* 0x080fe40000000000 */
[----:B------:R-:W-:Y:S02]  /*0710*/  IABS R4, R9 ;  /* 0x0000000900047213 */ /* 0x000fe40000000000 */
[----:B------:R-:W0:Y:S08]  /*0720*/  I2F.RP R0, R7 ;  /* 0x0000000700007306 */ /* 0x000e300000209400 */
[----:B0-----:R-:W0:Y:S02]  /*0730*/  MUFU.RCP R0, R0 ;  /* 0x0000000000007308 */ /* 0x001e240000001000 */
[----:B0-----:R-:W-:Y:S01]  /*0740*/  VIADD R3, R0, 0xffffffe ;  /* 0x0ffffffe00037836 */ /* 0x001fe20000000000 */
[----:B------:R-:W-:-:S05]  /*0750*/  IABS R0, R8 ;  /* 0x0000000800007213 */ /* 0x000fca0000000000 */
[----:B------:R-:W0:Y:S02]  /*0760*/  F2I.FTZ.U32.TRUNC.NTZ R3, R3 ;  /* 0x0000000300037305 */ /* 0x000e24000021f000 */
[----:B0-----:R-:W-:-:S04]  /*0770*/  IMAD.MOV R10, RZ, RZ, -R3 ;  /* 0x000000ffff0a7224 */ /* 0x001fc800078e0a03 */
[----:B------:R-:W-:-:S04]  /*0780*/  IMAD R5, R10, R7, RZ ;  /* 0x000000070a057224 */ /* 0x000fc800078e02ff */
[----:B------:R-:W-:Y:S02]  /*0790*/  IMAD.HI.U32 R2, R3, R5, R2 ;  /* 0x0000000503027227 */ /* 0x000fe400078e0002 */
[----:B------:R-:W0:Y:S02]  /*07a0*/  I2F.RP R3, R23 ;  /* 0x0000001700037306 */ /* 0x000e240000209400 */
[----:B------:R-:W-:Y:S02]  /*07b0*/  IMAD.MOV.U32 R5, RZ, RZ, R0 ;  /* 0x000000ffff057224 */ /* 0x000fe400078e0000 */
[----:B------:R-:W-:Y:S02]  /*07c0*/  IMAD.MOV R0, RZ, RZ, -R4 ;  /* 0x000000ffff007224 */ /* 0x000fe400078e0a04 */
[----:B------:R-:W-:-:S04]  /*07d0*/  IMAD.HI.U32 R2, R2, R5, RZ ;  /* 0x0000000502027227 */ /* 0x000fc800078e00ff */
[----:B------:R-:W-:Y:S02]  /*07e0*/  IMAD R0, R2, R0, R5 ;  /* 0x0000000002007224 */ /* 0x000fe400078e0205 */
[----:B------:R-:W-:-:S03]  /*07f0*/  VIADD R4, R6, 0xffffffe ;  /* 0x0ffffffe06047836 */ /* 0x000fc60000000000 */
[----:B------:R-:W-:Y:S01]  /*0800*/  ISETP.GT.U32.AND P1, PT, R7, R0, PT ;  /* 0x000000000700720c */ /* 0x000fe20003f24070 */
[----:B0-----:R-:W0:Y:S08]  /*0810*/  MUFU.RCP R3, R3 ;  /* 0x0000000300037308 */ /* 0x001e300000001000 */
[----:B------:R1:W2:Y:S04]  /*0820*/  F2I.FTZ.U32.TRUNC.NTZ R5, R4 ;  /* 0x0000000400057305 */ /* 0x0002a8000021f000 */
[----:B------:R-:W-:-:S02]  /*0830*/  @!P1 IMAD.IADD R0, R0, 0x1, -R7 ;  /* 0x0000000100009824 */ /* 0x000fc400078e0a07 */
[----:B------:R-:W-:Y:S01]  /*0840*/  @!P1 VIADD R2, R2, 0x1 ;  /* 0x0000000102029836 */ /* 0x000fe20000000000 */
[----:B------:R-:W-:Y:S02]  /*0850*/  ISETP.NE.AND P1, PT, R9, RZ, PT ;  /* 0x000000ff0900720c */ /* 0x000fe40003f25270 */
[----:B------:R-:W-:Y:S01]  /*0860*/  ISETP.GE.U32.AND P0, PT, R0, R7, PT ;  /* 0x000000070000720c */ /* 0x000fe20003f06070 */
[----:B0-----:R-:W-:Y:S01]  /*0870*/  VIADD R3, R3, 0xffffffe ;  /* 0x0ffffffe03037836 */ /* 0x001fe20000000000 */
[----:B------:R-:W-:Y:S01]  /*0880*/  LOP3.LUT R0, R8, R9, RZ, 0x3c, !PT ;  /* 0x0000000908007212 */ /* 0x000fe200078e3cff */
[----:B-1----:R-:W-:-:S03]  /*0890*/  IMAD.MOV.U32 R4, RZ, RZ, RZ ;  /* 0x000000ffff047224 */ /* 0x002fc600078e00ff */
[----:B------:R-:W-:Y:S01]  /*08a0*/  ISETP.GE.AND P2, PT, R0, RZ, PT ;  /* 0x000000ff0000720c */ /* 0x000fe20003f46270 */
[----:B------:R-:W0:Y:S01]  /*08b0*/  F2I.FTZ.U32.TRUNC.NTZ R3, R3 ;  /* 0x0000000300037305 */ /* 0x000e22000021f000 */
[----:B--2---:R-:W-:-:S04]  /*08c0*/  IMAD.MOV R0, RZ, RZ, -R5 ;  /* 0x000000ffff007224 */ /* 0x004fc800078e0a05 */
[----:B------:R-:W-:Y:S02]  /*08d0*/  IMAD R7, R0, R33, RZ ;  /* 0x0000002100077224 */ /* 0x000fe400078e02ff */
[----:B------:R-:W-:Y:S02]  /*08e0*/  @P0 VIADD R2, R2, 0x1 ;  /* 0x0000000102020836 */ /* 0x000fe40000000000 */
[----:B------:R-:W-:-:S04]  /*08f0*/  IMAD.HI.U32 R4, R5, R7, R4 ;  /* 0x0000000705047227 */ /* 0x000fc800078e0004 */
[----:B------:R-:W-:Y:S01]  /*0900*/  @!P2 IMAD.MOV R2, RZ, RZ, -R2 ;  /* 0x000000ffff02a224 */ /* 0x000fe200078e0a02 */
[----:B------:R-:W-:Y:S01]  /*0910*/  @!P1 LOP3.LUT R2, RZ, R9, RZ, 0x33, !PT ;  /* 0x00000009ff029212 */ /* 0x000fe200078e33ff */
[----:B0-----:R-:W-:-:S04]  /*0920*/  IMAD.MOV R12, RZ, RZ, -R3 ;  /* 0x000000ffff0c7224 */ /* 0x001fc800078e0a03 */
[----:B------:R-:W-:Y:S02]  /*0930*/  IMAD.SHL.U32 R6, R2, 0x20, RZ ;  /* 0x0000002002067824 */ /* 0x000fe400078e00ff */
[----:B------:R-:W-:Y:S02]  /*0940*/  IMAD.MOV R0, RZ, RZ, -R2 ;  /* 0x000000ffff007224 */ /* 0x000fe400078e0a02 */
[----:B------:R-:W-:Y:S01]  /*0950*/  IMAD.MOV.U32 R2, RZ, RZ, RZ ;  /* 0x000000ffff027224 */ /* 0x000fe200078e00ff */
[C---:B------:R-:W-:Y:S01]  /*0960*/  LOP3.LUT R36, R6.reuse, R19, RZ, 0xfc, !PT ;  /* 0x0000001306247212 */ /* 0x040fe200078efcff */
[----:B------:R-:W-:Y:S01]  /*0970*/  IMAD R0, R9, R0, R8 ;  /* 0x0000000009007224 */ /* 0x000fe200078e0208 */
[----:B------:R-:W-:Y:S01]  /*0980*/  LOP3.LUT R53, R6, 0x2, R19, 0xfe, !PT ;  /* 0x0000000206357812 */ /* 0x000fe200078efe13 */
[----:B------:R-:W-:Y:S01]  /*0990*/  IMAD R9, R12, R23, RZ ;  /* 0x000000170c097224 */ /* 0x000fe200078e02ff */
[----:B------:R-:W-:Y:S01]  /*09a0*/  IABS R10, R36 ;  /* 0x00000024000a7213 */ /* 0x000fe20000000000 */
[----:B------:R-:W-:Y:S01]  /*09b0*/  IMAD.IADD R0, R14, 0x1, R0 ;  /* 0x000000010e007824 */ /* 0x000fe200078e0200 */
[----:B------:R-:W-:Y:S01]  /*09c0*/  IABS R11, R53 ;  /* 0x00000035000b7213 */ /* 0x000fe20000000000 */
[----:B------:R-:W-:Y:S01]  /*09d0*/  IMAD.HI.U32 R2, R3, R9, R2 ;  /* 0x0000000903027227 */ /* 0x000fe200078e0002 */
[C-C-:B------:R-:W-:Y:S01]  /*09e0*/  LOP3.LUT R54, R6.reuse, 0xe, R19.reuse, 0xfe, !PT ;  /* 0x0000000e06367812 */ /* 0x140fe200078efe13 */
[----:B------:R-:W-:Y:S01]  /*09f0*/  STL [R1+0x40], R36 ;  /* 0x0000402401007387 */ /* 0x000fe20000100800 */
[--C-:B------:R-:W-:Y:S01]  /*0a00*/  LOP3.LUT R56, R6, 0xc, R19.reuse, 0xfe, !PT ;  /* 0x0000000c06387812 */ /* 0x100fe200078efe13 */
[C---:B------:R-:W-:Y:S01]  /*0a10*/  IMAD.HI.U32 R5, R4.reuse, R10, RZ ;  /* 0x0000000a04057227 */ /* 0x040fe200078e00ff */
[----:B------:R-:W-:Y:S01]  /*0a20*/  IABS R17, R54 ;  /* 0x0000003600117213 */ /* 0x000fe20000000000 */
[----:B------:R-:W-:Y:S01]  /*0a30*/  STL [R1+0x3c], R53 ;  /* 0x00003c3501007387 */ /* 0x000fe20000100800 */
[----:B------:R-:W-:Y:S01]  /*0a40*/  IABS R16, R56 ;  /* 0x0000003800107213 */ /* 0x000fe20000000000 */
[----:B------:R-:W-:Y:S01]  /*0a50*/  IMAD.HI.U32 R7, R4, R11, RZ ;  /* 0x0000000b04077227 */ /* 0x000fe200078e00ff */
[----:B------:R-:W-:-:S02]  /*0a60*/  LOP3.LUT R59, R6, 0x4, R19, 0xfe, !PT ;  /* 0x00000004063b7812 */ /* 0x000fc400078efe13 */
[C---:B------:R-:W-:Y:S01]  /*0a70*/  LOP3.LUT R52, R6.reuse, 0x10, R19, 0xfe, !PT ;  /* 0x0000001006347812 */ /* 0x040fe200078efe13 */
[----:B------:R-:W-:Y:S01]  /*0a80*/  IMAD.MOV R5, RZ, RZ, -R5 ;  /* 0x000000ffff057224 */ /* 0x000fe200078e0a05 */
[----:B------:R-:W-:Y:S01]  /*0a90*/  IABS R13, R59 ;  /* 0x0000003b000d7213 */ /* 0x000fe20000000000 */
[----:B------:R-:W-:Y:S01]  /*0aa0*/  IMAD.MOV R12, RZ, RZ, -R7 ;  /* 0x000000ffff0c7224 */ /* 0x000fe200078e0a07 */
[C-C-:B------:R-:W-:Y:S01]  /*0ab0*/  LOP3.LUT R55, R6.reuse, 0x6, R19.reuse, 0xfe, !PT ;  /* 0x0000000606377812 */ /* 0x140fe200078efe13 */
[C---:B------:R-:W-:Y:S01]  /*0ac0*/  IMAD R3, R33.reuse, R5, R10 ;  /* 0x0000000521037224 */ /* 0x040fe200078e020a */
[C---:B------:R-:W-:Y:S01]  /*0ad0*/  LOP3.LUT R58, R6.reuse, 0x8, R19, 0xfe, !PT ;  /* 0x00000008063a7812 */ /* 0x040fe200078efe13 */
[C---:B------:R-:W-:Y:S01]  /*0ae0*/  IMAD R5, R33.reuse, R12, R11 ;  /* 0x0000000c21057224 */ /* 0x040fe200078e020b */
[--C-:B------:R-:W-:Y:S01]  /*0af0*/  LOP3.LUT R57, R6, 0xa, R19.reuse, 0xfe, !PT ;  /* 0x0000000a06397812 */ /* 0x100fe200078efe13 */
[C---:B------:R-:W-:Y:S01]  /*0b00*/  IMAD.HI.U32 R12, R4.reuse, R17, RZ ;  /* 0x00000011040c7227 */ /* 0x040fe200078e00ff */
[----:B------:R-:W-:Y:S01]  /*0b10*/  IABS R14, R58 ;  /* 0x0000003a000e7213 */ /* 0x000fe20000000000 */
[----:B------:R-:W-:Y:S01]  /*0b20*/  STL [R1+0x38], R59 ;  /* 0x0000383b01007387 */ /* 0x000fe20000100800 */
[----:B------:R-:W-:Y:S01]  /*0b30*/  IABS R15, R57 ;  /* 0x00000039000f7213 */ /* 0x000fe20000000000 */
[----:B------:R-:W-:Y:S01]  /*0b40*/  IMAD.HI.U32 R11, R4, R16, RZ ;  /* 0x00000010040b7227 */ /* 0x000fe200078e00ff */
[C-C-:B------:R-:W-:Y:S01]  /*0b50*/  LOP3.LUT R50, R6.reuse, 0x12, R19.reuse, 0xfe, !PT ;  /* 0x0000001206327812 */ /* 0x140fe200078efe13 */
[----:B------:R-:W-:Y:S01]  /*0b60*/  STL [R1+0x34], R55 ;  /* 0x0000343701007387 */ /* 0x000fe20000100800 */
[C-C-:B------:R-:W-:Y:S01]  /*0b70*/  LOP3.LUT R48, R6.reuse, 0x14, R19.reuse, 0xfe, !PT ;  /* 0x0000001406307812 */ /* 0x140fe200078efe13 */
[----:B------:R-:W-:Y:S01]  /*0b80*/  IMAD.MOV R12, RZ, RZ, -R12 ;  /* 0x000000ffff0c7224 */ /* 0x000fe200078e0a0c */
[----:B------:R-:W-:Y:S01]  /*0b90*/  LOP3.LUT R46, R6, 0x16, R19, 0xfe, !PT ;  /* 0x00000016062e7812 */ /* 0x000fe200078efe13 */
[----:B------:R-:W-:Y:S01]  /*0ba0*/  IMAD.MOV R11, RZ, RZ, -R11 ;  /* 0x000000ffff0b7224 */ /* 0x000fe200078e0a0b */
[----:B------:R-:W-:Y:S01]  /*0bb0*/  IABS R22, R50 ;  /* 0x0000003200167213 */ /* 0x000fe20000000000 */
[----:B------:R-:W-:Y:S01]  /*0bc0*/  IMAD R35, R0, 0x80, R211 ;  /* 0x0000008000237824 */ /* 0x000fe200078e02d3 */
[----:B------:R-:W-:Y:S01]  /*0bd0*/  IABS R24, R48 ;  /* 0x0000003000187213 */ /* 0x000fe20000000000 */
[C---:B------:R-:W-:Y:S01]  /*0be0*/  IMAD R12, R33.reuse, R12, R17 ;  /* 0x0000000c210c7224 */ /* 0x040fe200078e0211 */
[----:B------:R-:W-:Y:S01]  /*0bf0*/  IABS R17, R52 ;  /* 0x0000003400117213 */ /* 0x000fe20000000000 */
[C---:B------:R-:W-:Y:S01]  /*0c00*/  IMAD R11, R33.reuse, R11, R16 ;  /* 0x0000000b210b7224 */ /* 0x040fe200078e0210 */
[----:B------:R-:W-:Y:S01]  /*0c10*/  IABS R16, R35 ;  /* 0x0000002300107213 */ /* 0x000fe20000000000 */
[----:B------:R-:W-:Y:S01]  /*0c20*/  IMAD.HI.U32 R8, R4, R13, RZ ;  /* 0x0000000d04087227 */ /* 0x000fe200078e00ff */
[----:B------:R-:W-:Y:S01]  /*0c30*/  IABS R25, R46 ;  /* 0x0000002e00197213 */ /* 0x000fe20000000000 */
[----:B------:R-:W-:Y:S01]  /*0c40*/  STL [R1+0x30], R58 ;  /* 0x0000303a01007387 */ /* 0x000fe20000100800 */
[C-C-:B------:R-:W-:Y:S01]  /*0c50*/  LOP3.LUT R44, R6.reuse, 0x18, R19.reuse, 0xfe, !PT ;  /* 0x00000018062c7812 */ /* 0x140fe200078efe13 */
[----:B------:R-:W-:Y:S01]  /*0c60*/  IMAD.MOV R8, RZ, RZ, -R8 ;  /* 0x000000ffff087224 */ /* 0x000fe200078e0a08 */
[--C-:B------:R-:W-:Y:S01]  /*0c70*/  LOP3.LUT R42, R6, 0x1a, R19.reuse, 0xfe, !PT ;  /* 0x0000001a062a7812 */ /* 0x100fe200078efe13 */
[----:B------:R-:W-:Y:S01]  /*0c80*/  IMAD.HI.U32 R0, R4, R17, RZ ;  /* 0x0000001104007227 */ /* 0x000fe200078e00ff */
[C-C-:B------:R-:W-:Y:S01]  /*0c90*/  LOP3.LUT R28, R6.reuse, 0x1c, R19.reuse, 0xfe, !PT ;  /* 0x0000001c061c7812 */ /* 0x140fe200078efe13 */
[----:B------:R-:W-:Y:S01]  /*0ca0*/  STL [R1+0x2c], R57 ;  /* 0x00002c3901007387 */ /* 0x000fe20000100800 */
[----:B------:R-:W-:Y:S01]  /*0cb0*/  LOP3.LUT R34, R6, 0x1e, R19, 0xfe, !PT ;  /* 0x0000001e06227812 */ /* 0x000fe200078efe13 */
[----:B------:R-:W-:Y:S01]  /*0cc0*/  IMAD.HI.U32 R2, R2, R16, RZ ;  /* 0x0000001002027227 */ /* 0x000fe200078e00ff */
[C---:B------:R-:W-:Y:S01]  /*0cd0*/  ISETP.GT.U32.AND P2, PT, R33.reuse, R3, PT ;  /* 0x000000032100720c */ /* 0x040fe20003f44070 */
[----:B------:R-:W-:Y:S01]  /*0ce0*/  STL [R1+0x28], R56 ;  /* 0x0000283801007387 */ /* 0x000fe20000100800 */
[C---:B------:R-:W-:Y:S01]  /*0cf0*/  ISETP.GT.U32.AND P3, PT, R33.reuse, R5, PT ;  /* 0x000000052100720c */ /* 0x040fe20003f64070 */
[C---:B------:R-:W-:Y:S01]  /*0d00*/  IMAD R7, R33.reuse, R8, R13 ;  /* 0x0000000821077224 */ /* 0x040fe200078e020d */
[----:B------:R-:W-:Y:S01]  /*0d10*/  IABS R13, R55 ;  /* 0x00000037000d7213 */ /* 0x000fe20000000000 */
[----:B------:R-:W-:Y:S01]  /*0d20*/  IMAD.MOV R18, RZ, RZ, -R0 ;  /* 0x000000ffff127224 */ /* 0x000fe200078e0a00 */
[----:B------:R-:W-:Y:S01]  /*0d30*/  STL [R1+0x24], R54 ;  /* 0x0000243601007387 */ /* 0x000fe20000100800 */
[----:B------:R-:W-:Y:S01]  /*0d40*/  IMAD.MOV R0, RZ, RZ, -R2 ;  /* 0x000000ffff007224 */ /* 0x000fe200078e0a02 */
[----:B------:R-:W-:Y:S01]  /*0d50*/  ISETP.GT.U32.AND P4, PT, R33, R7, PT ;  /* 0x000000072100720c */ /* 0x000fe20003f84070 */
[C---:B------:R-:W-:Y:S01]  /*0d60*/  IMAD.HI.U32 R8, R4.reuse, R13, RZ ;  /* 0x0000000d04087227 */ /* 0x040fe200078e00ff */
[----:B------:R-:W-:Y:S03]  /*0d70*/  STL [R1+0x20], R52 ;  /* 0x0000203401007387 */ /* 0x000fe60000100800 */
[----:B------:R-:W-:Y:S01]  /*0d80*/  IMAD R0, R23, R0, R16 ;  /* 0x0000000017007224 */ /* 0x000fe200078e0210 */
[----:B------:R-:W-:Y:S01]  /*0d90*/  STL [R1+0x1c], R50 ;  /* 0x00001c3201007387 */ /* 0x000fe20000100800 */
[----:B------:R-:W-:-:S03]  /*0da0*/  IMAD.HI.U32 R9, R4, R14, RZ ;  /* 0x0000000e04097227 */ /* 0x000fc600078e00ff */
[----:B------:R-:W-:Y:S01]  /*0db0*/  ISETP.GT.U32.AND P0, PT, R23, R0, PT ;  /* 0x000000001700720c */ /* 0x000fe20003f04070 */
[----:B------:R-:W-:Y:S01]  /*0dc0*/  IMAD.HI.U32 R10, R4, R15, RZ ;  /* 0x0000000f040a7227 */ /* 0x000fe200078e00ff */
[----:B------:R-:W-:Y:S03]  /*0dd0*/  STL [R1+0x18], R48 ;  /* 0x0000183001007387 */ /* 0x000fe60000100800 */
[----:B------:R-:W-:Y:S01]  /*0de0*/  IMAD.MOV R8, RZ, RZ, -R8 ;  /* 0x000000ffff087224 */ /* 0x000fe200078e0a08 */
[----:B------:R-:W-:Y:S01]  /*0df0*/  STL [R1+0x44], R35 ;  /* 0x0000442301007387 */ /* 0x000fe20000100800 */
[----:B------:R-:W-:Y:S02]  /*0e00*/  IMAD.MOV R9, RZ, RZ, -R9 ;  /* 0x000000ffff097224 */ /* 0x000fe400078e0a09 */
[----:B------:R-:W-:Y:S01]  /*0e10*/  IMAD.MOV R10, RZ, RZ, -R10 ;  /* 0x000000ffff0a7224 */ /* 0x000fe200078e0a0a */
[----:B------:R-:W-:Y:S01]  /*0e20*/  STL [R1+0x14], R46 ;  /* 0x0000142e01007387 */ /* 0x000fe20000100800 */
[----:B------:R-:W-:-:S02]  /*0e30*/  IMAD R8, R33, R8, R13 ;  /* 0x0000000821087224 */ /* 0x000fc400078e020d */
[----:B------:R-:W-:Y:S01]  /*0e40*/  IMAD R9, R33, R9, R14 ;  /* 0x0000000921097224 */ /* 0x000fe200078e020e */
[----:B------:R-:W-:Y:S01]  /*0e50*/  STL [R1+0x10], R44 ;  /* 0x0000102c01007387 */ /* 0x000fe20000100800 */
[----:B------:R-:W-:-:S03]  /*0e60*/  IMAD.HI.U32 R13, R4, R22, RZ ;  /* 0x00000016040d7227 */ /* 0x000fc600078e00ff */
[C---:B------:R-:W-:Y:S01]  /*0e70*/  ISETP.GT.U32.AND P1, PT, R33.reuse, R9, PT ;  /* 0x000000092100720c */ /* 0x040fe20003f24070 */
[----:B------:R-:W-:Y:S01]  /*0e80*/  IMAD R10, R33, R10, R15 ;  /* 0x0000000a210a7224 */ /* 0x000fe200078e020f */
[----:B------:R-:W-:Y:S01]  /*0e90*/  STL [R1+0xc], R42 ;  /* 0x00000c2a01007387 */ /* 0x000fe20000100800 */
[----:B------:R-:W-:-:S03]  /*0ea0*/  IMAD.HI.U32 R14, R4, R24, RZ ;  /* 0x00000018040e7227 */ /* 0x000fc600078e00ff */
[----:B------:R-:W-:Y:S01]  /*0eb0*/  STL [R1+0x8], R28 ;  /* 0x0000081c01007387 */ /* 0x000fe20000100800 */
[----:B------:R-:W-:-:S03]  /*0ec0*/  IMAD.HI.U32 R15, R4, R25, RZ ;  /* 0x00000019040f7227 */ /* 0x000fc600078e00ff */
[----:B------:R-:W-:Y:S01]  /*0ed0*/  STL [R1+0x4], R34 ;  /* 0x0000042201007387 */ /* 0x000fe20000100800 */
[----:B------:R-:W-:Y:S02]  /*0ee0*/  IMAD.MOV R13, RZ, RZ, -R13 ;  /* 0x000000ffff0d7224 */ /* 0x000fe400078e0a0d */
[----:B------:R-:W-:Y:S02]  /*0ef0*/  IMAD.MOV R14, RZ, RZ, -R14 ;  /* 0x000000ffff0e7224 */ /* 0x000fe400078e0a0e */
[----:B------:R-:W-:Y:S02]  /*0f00*/  IMAD.MOV R26, RZ, RZ, -R15 ;  /* 0x000000ffff1a7224 */ /* 0x000fe400078e0a0f */
[C---:B------:R-:W-:Y:S01]  /*0f10*/  IMAD R13, R33.reuse, R13, R22 ;  /* 0x0000000d210d7224 */ /* 0x040fe200078e0216 */
[----:B------:R-:W-:Y:S01]  /*0f20*/  IABS R22, R44 ;  /* 0x0000002c00167213 */ /* 0x000fe20000000000 */
[----:B------:R-:W-:Y:S02]  /*0f30*/  @!P0 IMAD.IADD R0, R0, 0x1, -R23 ;  /* 0x0000000100008824 */ /* 0x000fe400078e0a17 */
[C---:B------:R-:W-:Y:S01]  /*0f40*/  IMAD R14, R33.reuse, R14, R24 ;  /* 0x0000000e210e7224 */ /* 0x040fe200078e0218 */
[----:B------:R-:W-:Y:S01]  /*0f50*/  IABS R24, R42 ;  /* 0x0000002a00187213 */ /* 0x000fe20000000000 */
[----:B------:R-:W-:Y:S01]  /*0f60*/  IMAD R15, R33, R26, R25 ;  /* 0x0000001a210f7224 */ /* 0x000fe200078e0219 */
[----:B------:R-:W-:Y:S01]  /*0f70*/  IABS R25, R28 ;  /* 0x0000001c00197213 */ /* 0x000fe20000000000 */
[----:B------:R-:W-:Y:S01]  /*0f80*/  IMAD.HI.U32 R6, R4, R22, RZ ;  /* 0x0000001604067227 */ /* 0x000fe200078e00ff */
[----:B------:R-:W-:-:S02]  /*0f90*/  IABS R26, R34 ;  /* 0x00000022001a7213 */ /* 0x000fc40000000000 */
[----:B------:R-:W-:Y:S01]  /*0fa0*/  ISETP.GT.U32.AND P0, PT, R23, R0, PT ;  /* 0x000000001700720c */ /* 0x000fe20003f04070 */
[----:B------:R-:W-:Y:S02]  /*0fb0*/  IMAD R2, R33, R18, R17 ;  /* 0x0000001221027224 */ /* 0x000fe400078e0211 */
[----:B------:R-:W-:-:S04]  /*0fc0*/  IMAD.HI.U32 R16, R4, R24, RZ ;  /* 0x0000001804107227 */ /* 0x000fc800078e00ff */
[----:B------:R-:W-:-:S04]  /*0fd0*/  IMAD.HI.U32 R18, R4, R25, RZ ;  /* 0x0000001904127227 */ /* 0x000fc800078e00ff */
[----:B------:R-:W-:-:S04]  /*0fe0*/  IMAD.HI.U32 R4, R4, R26, RZ ;  /* 0x0000001a04047227 */ /* 0x000fc800078e00ff */
[----:B------:R-:W-:Y:S02]  /*0ff0*/  IMAD.MOV R6, RZ, RZ, -R6 ;  /* 0x000000ffff067224 */ /* 0x000fe400078e0a06 */
[----:B------:R-:W-:Y:S02]  /*1000*/  IMAD.MOV R16, RZ, RZ, -R16 ;  /* 0x000000ffff107224 */ /* 0x000fe400078e0a10 */
[----:B------:R-:W-:Y:S02]  /*1010*/  IMAD.MOV R18, RZ, RZ, -R18 ;  /* 0x000000ffff127224 */ /* 0x000fe400078e0a12 */
[----:B------:R-:W-:Y:S02]  /*1020*/  IMAD.MOV R27, RZ, RZ, -R4 ;  /* 0x000000ffff1b7224 */ /* 0x000fe400078e0a04 */
[C---:B------:R-:W-:Y:S02]  /*1030*/  IMAD R4, R33.reuse, R6, R22 ;  /* 0x0000000621047224 */ /* 0x040fe400078e0216 */
[----:B------:R-:W-:-:S02]  /*1040*/  IMAD R6, R33, R16, R24 ;  /* 0x0000001021067224 */ /* 0x000fc400078e0218 */
[C---:B------:R-:W-:Y:S01]  /*1050*/  IMAD R16, R33.reuse, R18, R25 ;  /* 0x0000001221107224 */ /* 0x040fe200078e0219 */
[----:B------:R-:W0:Y:S01]  /*1060*/  LDS R24, [UR10] ;  /* 0x0000000aff187984 */ /* 0x000e220008000800 */
[----:B------:R-:W-:Y:S01]  /*1070*/  IMAD R18, R33, R27, R26 ;  /* 0x0000001b21127224 */ /* 0x000fe200078e021a */
[----:B------:R-:W-:Y:S01]  /*1080*/  LOP3.LUT R26, R19, 0xa, RZ, 0xfc, !PT ;  /* 0x0000000a131a7812 */ /* 0x000fe200078efcff */
[----:B------:R-:W-:Y:S01]  /*1090*/  @!P0 IMAD.IADD R0, R0, 0x1, -R23 ;  /* 0x0000000100008824 */ /* 0x000fe200078e0a17 */
[----:B------:R-:W-:Y:S01]  /*10a0*/  ISETP.GT.U32.AND P0, PT, R33, R8, PT ;  /* 0x000000082100720c */ /* 0x000fe20003f04070 */
[--C-:B------:R-:W-:Y:S01]  /*10b0*/  @!P2 IMAD.IADD R3, R3, 0x1, -R33.reuse ;  /* 0x000000010303a824 */ /* 0x100fe200078e0a21 */
[----:B------:R-:W-:Y:S01]  /*10c0*/  ISETP.GT.U32.AND P5, PT, R33, R18, PT ;  /* 0x000000122100720c */ /* 0x000fe20003fa4070 */
[--C-:B------:R-:W-:Y:S02]  /*10d0*/  @!P3 IMAD.IADD R5, R5, 0x1, -R33.reuse ;  /* 0x000000010505b824 */ /* 0x100fe400078e0a21 */
[--C-:B------:R-:W-:Y:S01]  /*10e0*/  @!P1 IMAD.IADD R9, R9, 0x1, -R33.reuse ;  /* 0x0000000109099824 */ /* 0x100fe200078e0a21 */
[----:B------:R-:W-:Y:S01]  /*10f0*/  ISETP.GT.U32.AND P6, PT, R33, R3, PT ;  /* 0x000000032100720c */ /* 0x000fe20003fc4070 */
[--C-:B------:R-:W-:Y:S01]  /*1100*/  @!P4 IMAD.IADD R7, R7, 0x1, -R33.reuse ;  /* 0x000000010707c824 */ /* 0x100fe200078e0a21 */
[----:B------:R-:W-:Y:S01]  /*1110*/  ISETP.GT.U32.AND P4, PT, R33, R10, PT ;  /* 0x0000000a2100720c */ /* 0x000fe20003f84070 */
[----:B-----5:R-:W-:Y:S01]  /*1120*/  IMAD R17, R19, R20, RZ ;  /* 0x0000001413117224 */ /* 0x020fe200078e02ff */
[----:B------:R-:W-:Y:S01]  /*1130*/  ISETP.GT.U32.AND P3, PT, R33, R9, PT ;  /* 0x000000092100720c */ /* 0x000fe20003f64070 */
[----:B------:R-:W-:Y:S01]  /*1140*/  IMAD.SHL.U32 R22, R163, 0x200000, RZ ;  /* 0x00200000a3167824 */ /* 0x000fe200078e00ff */
[C---:B------:R-:W-:Y:S01]  /*1150*/  ISETP.GT.U32.AND P1, PT, R33.reuse, R7, PT ;  /* 0x000000072100720c */ /* 0x040fe20003f24070 */
[--C-:B------:R-:W-:Y:S01]  /*1160*/  @!P0 IMAD.IADD R8, R8, 0x1, -R33.reuse ;  /* 0x0000000108088824 */ /* 0x100fe200078e0a21 */
[C---:B------:R-:W-:Y:S01]  /*1170*/  ISETP.GT.U32.AND P0, PT, R33.reuse, R5, PT ;  /* 0x000000052100720c */ /* 0x040fe20003f04070 */
[----:B------:R-:W-:Y:S01]  /*1180*/  @!P5 IMAD.IADD R18, R18, 0x1, -R33 ;  /* 0x000000011212d824 */ /* 0x000fe200078e0a21 */
[----:B------:R-:W-:Y:S01]  /*1190*/  LOP3.LUT R22, R22, 0x600000, RZ, 0xc0, !PT ;  /* 0x0060000016167812 */ /* 0x000fe200078ec0ff */
[----:B------:R-:W-:Y:S01]  /*11a0*/  IMAD R43, R20, 0x2, R17 ;  /* 0x00000002142b7824 */ /* 0x000fe200078e0211 */
[----:B------:R-:W-:Y:S01]  /*11b0*/  ISETP.GT.U32.AND P2, PT, R33, R8, PT ;  /* 0x000000082100720c */ /* 0x000fe20003f44070 */
[--C-:B------:R-:W-:Y:S01]  /*11c0*/  @!P6 IMAD.IADD R3, R3, 0x1, -R33.reuse ;  /* 0x000000010303e824 */ /* 0x100fe200078e0a21 */
[C---:B------:R-:W-:Y:S01]  /*11d0*/  ISETP.GT.U32.AND P5, PT, R33.reuse, R18, PT ;  /* 0x000000122100720c */ /* 0x040fe20003fa4070 */
[--C-:B------:R-:W-:Y:S01]  /*11e0*/  @!P4 IMAD.IADD R10, R10, 0x1, -R33.reuse ;  /* 0x000000010a0ac824 */ /* 0x100fe200078e0a21 */
[----:B------:R-:W-:Y:S01]  /*11f0*/  ISETP.GT.U32.AND P6, PT, R33, R12, PT ;  /* 0x0000000c2100720c */ /* 0x000fe20003fc4070 */
[--C-:B------:R-:W-:Y:S01]  /*1200*/  @!P3 IMAD.IADD R9, R9, 0x1, -R33.reuse ;  /* 0x000000010909b824 */ /* 0x100fe200078e0a21 */
[----:B------:R-:W-:Y:S01]  /*1210*/  ISETP.GT.U32.AND P3, PT, R33, R15, PT ;  /* 0x0000000f2100720c */ /* 0x000fe20003f64070 */
[--C-:B------:R-:W-:Y:S01]  /*1220*/  @!P1 IMAD.IADD R7, R7, 0x1, -R33.reuse ;  /* 0x0000000107079824 */ /* 0x100fe200078e0a21 */
[----:B------:R-:W-:Y:S01]  /*1230*/  ISETP.GT.U32.AND P1, PT, R33, R13, PT ;  /* 0x0000000d2100720c */ /* 0x000fe20003f24070 */
[----:B------:R-:W-:Y:S01]  /*1240*/  @!P0 IMAD.IADD R5, R5, 0x1, -R33 ;  /* 0x0000000105058824 */ /* 0x000fe200078e0a21 */
[C---:B------:R-:W-:Y:S01]  /*1250*/  ISETP.GT.U32.AND P0, PT, R33.reuse, R2, PT ;  /* 0x000000022100720c */ /* 0x040fe20003f04070 */
[----:B------:R-:W-:Y:S01]  /*1260*/  IMAD R47, R20, 0x2, R43 ;  /* 0x00000002142f7824 */ /* 0x000fe200078e022b */
[C---:B------:R-:W-:Y:S01]  /*1270*/  ISETP.GT.U32.AND P4, PT, R33.reuse, R4, PT ;  /* 0x000000042100720c */ /* 0x040fe20003f84070 */
[--C-:B------:R-:W-:Y:S01]  /*1280*/  @!P2 IMAD.IADD R8, R8, 0x1, -R33.reuse ;  /* 0x000000010808a824 */ /* 0x100fe200078e0a21 */
[C---:B------:R-:W-:Y:S01]  /*1290*/  ISETP.GT.U32.AND P2, PT, R33.reuse, R14, PT ;  /* 0x0000000e2100720c */ /* 0x040fe20003f44070 */
[--C-:B------:R-:W-:Y:S01]  /*12a0*/  @!P5 IMAD.IADD R18, R18, 0x1, -R33.reuse ;  /* 0x000000011212d824 */ /* 0x100fe200078e0a21 */
[C---:B------:R-:W-:Y:S01]  /*12b0*/  ISETP.GT.U32.AND P5, PT, R33.reuse, R11, PT ;  /* 0x0000000b2100720c */ /* 0x040fe20003fa4070 */
[--C-:B------:R-:W-:Y:S01]  /*12c0*/  @!P6 IMAD.IADD R12, R12, 0x1, -R33.reuse ;  /* 0x000000010c0ce824 */ /* 0x100fe200078e0a21 */
[----:B------:R-:W-:Y:S01]  /*12d0*/  ISETP.GT.U32.AND P6, PT, R33, R16, PT ;  /* 0x000000102100720c */ /* 0x000fe20003fc4070 */
[--C-:B------:R-:W-:Y:S01]  /*12e0*/  @!P3 IMAD.IADD R15, R15, 0x1, -R33.reuse ;  /* 0x000000010f0fb824 */ /* 0x100fe200078e0a21 */
[----:B------:R-:W-:Y:S01]  /*12f0*/  R2UR UR5, R22 ;  /* 0x00000000160572ca */ /* 0x000fe200000e0000 */
[--C-:B------:R-:W-:Y:S01]  /*1300*/  @!P1 IMAD.IADD R13, R13, 0x1, -R33.reuse ;  /* 0x000000010d0d9824 */ /* 0x100fe200078e0a21 */
[----:B0-----:R-:W-:Y:S01]  /*1310*/  R2UR UR9, R24 ;  /* 0x00000000180972ca */ /* 0x001fe200000e0000 */
[--C-:B------:R-:W-:Y:S01]  /*1320*/  @!P0 IMAD.IADD R2, R2, 0x1, -R33.reuse ;  /* 0x0000000102028824 */ /* 0x100fe200078e0a21 */
[C---:B------:R-:W-:Y:S01]  /*1330*/  ISETP.GT.U32.AND P0, PT, R33.reuse, R10, PT ;  /* 0x0000000a2100720c */ /* 0x040fe20003f04070 */
[--C-:B------:R-:W-:Y:S01]  /*1340*/  @!P4 IMAD.IADD R4, R4, 0x1, -R33.reuse ;  /* 0x000000010404c824 */ /* 0x100fe200078e0a21 */
[C---:B------:R-:W-:Y:S01]  /*1350*/  ISETP.GT.U32.AND P4, PT, R33.reuse, R13, PT ;  /* 0x0000000d2100720c */ /* 0x040fe20003f84070 */
[--C-:B------:R-:W-:Y:S01]  /*1360*/  @!P2 IMAD.IADD R14, R14, 0x1, -R33.reuse ;  /* 0x000000010e0ea824 */ /* 0x100fe200078e0a21 */
[----:B------:R-:W-:Y:S01]  /*1370*/  ISETP.GT.U32.AND P3, PT, R33, R2, PT ;  /* 0x000000022100720c */ /* 0x000fe20003f64070 */
[----:B------:R-:W-:Y:S01]  /*1380*/  @!P5 IMAD.IADD R11, R11, 0x1, -R33 ;  /* 0x000000010b0bd824 */ /* 0x000fe200078e0a21 */
[C---:B------:R-:W-:Y:S01]  /*1390*/  ISETP.GT.U32.AND P5, PT, R33.reuse, R6, PT ;  /* 0x000000062100720c */ /* 0x040fe20003fa4070 */
[----:B------:R-:W-:Y:S01]  /*13a0*/  IMAD R45, R20, 0x2, R47 ;  /* 0x00000002142d7824 */ /* 0x000fe200078e022f */
[C---:B------:R-:W-:Y:S01]  /*13b0*/  ISETP.GT.U32.AND P2, PT, R33.reuse, R12, PT ;  /* 0x0000000c2100720c */ /* 0x040fe20003f44070 */
[----:B------:R-:W-:Y:S01]  /*13c0*/  @!P6 IMAD.IADD R16, R16, 0x1, -R33 ;  /* 0x000000011010e824 */ /* 0x000fe200078e0a21 */
[----:B------:R-:W-:Y:S01]  /*13d0*/  ISETP.GT.U32.AND P1, PT, R33, R11, PT ;  /* 0x0000000b2100720c */ /* 0x000fe20003f24070 */
[----:B------:R-:W-:-:S02]  /*13e0*/  IMAD R25, R20, 0x2, R45 ;  /* 0x0000000214197824 */ /* 0x000fc400078e022d */
[----:B------:R-:W-:Y:S02]  /*13f0*/  IMAD.SHL.U32 R23, R163, 0x4, RZ ;  /* 0x00000004a3177824 */ /* 0x000fe400078e00ff */
[----:B------:R-:W-:Y:S02]  /*1400*/  IMAD R27, R20, 0x2, R25 ;  /* 0x00000002141b7824 */ /* 0x000fe400078e0219 */
[----:B------:R-:W-:Y:S01]  /*1410*/  @!P3 IMAD.IADD R2, R2, 0x1, -R33 ;  /* 0x000000010202b824 */ /* 0x000fe200078e0a21 */
[----:B------:R-:W-:Y:S01]  /*1420*/  ISETP.GT.U32.AND P3, PT, R33, R16, PT ;  /* 0x000000102100720c */ /* 0x000fe20003f64070 */
[----:B------:R-:W-:Y:S01]  /*1430*/  IMAD R41, R20, 0x2, R27 ;  /* 0x0000000214297824 */ /* 0x000fe200078e021b */
[----:B------:R-:W-:Y:S01]  /*1440*/  LOP3.LUT R23, R23, 0x10, RZ, 0xc0, !PT ;  /* 0x0000001017177812 */ /* 0x000fe200078ec0ff */
[--C-:B------:R-:W-:Y:S01]  /*1450*/  @!P5 IMAD.IADD R6, R6, 0x1, -R33.reuse ;  /* 0x000000010606d824 */ /* 0x100fe200078e0a21 */
[----:B------:R-:W-:Y:S01]  /*1460*/  ISETP.GE.AND P5, PT, R35, RZ, PT ;  /* 0x000000ff2300720c */ /* 0x000fe20003fa6270 */
[--C-:B------:R-:W-:Y:S01]  /*1470*/  @!P1 IMAD.IADD R11, R11, 0x1, -R33.reuse ;  /* 0x000000010b0b9824 */ /* 0x100fe200078e0a21 */
[C---:B------:R-:W-:Y:S01]  /*1480*/  ISETP.GT.U32.AND P1, PT, R33.reuse, R15, PT ;  /* 0x0000000f2100720c */ /* 0x040fe20003f24070 */
[--C-:B------:R-:W-:Y:S01]  /*1490*/  @!P2 IMAD.IADD R12, R12, 0x1, -R33.reuse ;  /* 0x000000010c0ca824 */ /* 0x100fe200078e0a21 */
[----:B------:R-:W-:Y:S01]  /*14a0*/  ISETP.GT.U32.AND P2, PT, R33, R4, PT ;  /* 0x000000042100720c */ /* 0x000fe20003f44070 */
[----:B------:R-:W-:Y:S01]  /*14b0*/  @!P4 IMAD.IADD R13, R13, 0x1, -R33 ;  /* 0x000000010d0dc824 */ /* 0x000fe200078e0a21 */
[----:B------:R-:W-:Y:S01]  /*14c0*/  ISETP.NE.AND P4, PT, R38, RZ, PT ;  /* 0x000000ff2600720c */ /* 0x000fe20003f85270 */
[----:B------:R-:W-:Y:S01]  /*14d0*/  IMAD R162, R20, 0x2, R41 ;  /* 0x0000000214a27824 */ /* 0x000fe200078e0229 */
[----:B------:R-:W-:Y:S01]  /*14e0*/  R2UR UR11, R23 ;  /* 0x00000000170b72ca */ /* 0x000fe200000e0000 */
[----:B------:R-:W-:Y:S01]  /*14f0*/  @!P3 IMAD.IADD R16, R16, 0x1, -R33 ;  /* 0x000000011010b824 */ /* 0x000fe200078e0a21 */
[----:B------:R-:W-:Y:S01]  /*1500*/  ISETP.GE.AND P3, PT, R36, RZ, PT ;  /* 0x000000ff2400720c */ /* 0x000fe20003f66270 */
[C---:B------:R-:W-:Y:S01]  /*1510*/  IMAD R29, R20.reuse, 0x2, R162 ;  /* 0x00000002141d7824 */ /* 0x040fe200078e02a2 */
[----:B------:R-:W0:Y:S01]  /*1520*/  LDC.64 R22, c[0x0][0x3a0] ;  /* 0x0000e800ff167b82 */ /* 0x000e220000000a00 */
[----:B------:R-:W-:Y:S01]  /*1530*/  @!P5 IMAD.MOV R0, RZ, RZ, -R0 ;  /* 0x000000ffff00d224 */ /* 0x000fe200078e0a00 */
[----:B------:R-:W-:Y:S01]  /*1540*/  ISETP.GT.U32.AND P6, PT, R33, R6, PT ;  /* 0x000000062100720c */ /* 0x000fe20003fc4070 */
[----:B------:R-:W-:Y:S01]  /*1550*/  IMAD R30, R20, 0x2, R29 ;  /* 0x00000002141e7824 */ /* 0x000fe200078e021d */
[----:B------:R-:W-:Y:S01]  /*1560*/  ISETP.GE.AND P5, PT, R57, RZ, PT ;  /* 0x000000ff3900720c */ /* 0x000fe20003fa6270 */
[--C-:B------:R-:W-:Y:S01]  /*1570*/  @!P1 IMAD.IADD R15, R15, 0x1, -R33.reuse ;  /* 0x000000010f0f9824 */ /* 0x100fe200078e0a21 */
[----:B------:R-:W-:Y:S01]  /*1580*/  ISETP.GE.AND P1, PT, R59, RZ, PT ;  /* 0x000000ff3b00720c */ /* 0x000fe20003f26270 */
[----:B------:R-:W-:Y:S01]  /*1590*/  @!P2 IMAD.IADD R4, R4, 0x1, -R33 ;  /* 0x000000010404a824 */ /* 0x000fe200078e0a21 */
[----:B------:R-:W-:Y:S01]  /*15a0*/  @!P4 LOP3.LUT R0, RZ, R38, RZ, 0x33, !PT ;  /* 0x00000026ff00c212 */ /* 0x000fe200078e33ff */
[----:B------:R-:W-:Y:S01]  /*15b0*/  IMAD R31, R20, 0x2, R30 ;  /* 0x00000002141f7824 */ /* 0x000fe200078e021e */
[----:B------:R-:W-:Y:S01]  /*15c0*/  ISETP.GE.AND P2, PT, R55, RZ, PT ;  /* 0x000000ff3700720c */ /* 0x000fe20003f46270 */
[----:B------:R-:W-:Y:S01]  /*15d0*/  @!P3 IMAD.MOV R3, RZ, RZ, -R3 ;  /* 0x000000ffff03b224 */ /* 0x000fe200078e0a03 */
[----:B------:R-:W-:Y:S01]  /*15e0*/  ISETP.GE.AND P4, PT, R58, RZ, PT ;  /* 0x000000ff3a00720c */ /* 0x000fe20003f86270 */
[----:B------:R-:W-:Y:S01]  /*15f0*/  IMAD R32, R20, 0x2, R31 ;  /* 0x0000000214207824 */ /* 0x000fe200078e021f */
[----:B------:R-:W-:Y:S01]  /*1600*/  ISETP.GE.AND P3, PT, R56, RZ, PT ;  /* 0x000000ff3800720c */ /* 0x000fe20003f66270 */
[----:B------:R-:W-:Y:S01]  /*1610*/  @!P6 IMAD.IADD R6, R6, 0x1, -R33 ;  /* 0x000000010606e824 */ /* 0x000fe200078e0a21 */
[----:B------:R-:W-:Y:S01]  /*1620*/  ISETP.GE.AND P6, PT, R53, RZ, PT ;  /* 0x000000ff3500720c */ /* 0x000fe20003fc6270 */
[----:B------:R-:W-:Y:S01]  /*1630*/  IMAD R35, R20, 0x2, R32 ;  /* 0x0000000214237824 */ /* 0x000fe200078e0220 */
[----:B------:R-:W-:Y:S01]  /*1640*/  LOP3.LUT R36, RZ, R39, RZ, 0x33, !PT ;  /* 0x00000027ff247212 */ /* 0x000fe200078e33ff */
[----:B------:R-:W-:Y:S01]  /*1650*/  @!P1 IMAD.MOV R7, RZ, RZ, -R7 ;  /* 0x000000ffff079224 */ /* 0x000fe200078e0a07 */
[----:B------:R-:W-:Y:S01]  /*1660*/  ISETP.GE.AND P1, PT, R54, RZ, PT ;  /* 0x000000ff3600720c */ /* 0x000fe20003f26270 */
[----:B------:R-:W-:Y:S01]  /*1670*/  IMAD R37, R20, 0x2, R35 ;  /* 0x0000000214257824 */ /* 0x000fe200078e0223 */
[----:B------:R-:W-:Y:S01]  /*1680*/  UIADD3 UR11, UPT, UPT, UR11, UR5, UR9 ;  /* 0x000000050b0b7290 */ /* 0x000fe2000fffe009 */
[----:B------:R-:W-:Y:S01]  /*1690*/  @!P2 IMAD.MOV R8, RZ, RZ, -R8 ;  /* 0x000000ffff08a224 */ /* 0x000fe200078e0a08 */
[----:B------:R-:W-:Y:S01]  /*16a0*/  ISETP.GE.AND P2, PT, R52, RZ, PT ;  /* 0x000000ff3400720c */ /* 0x000fe20003f46270 */
[----:B------:R-:W-:Y:S01]  /*16b0*/  @!P4 IMAD.MOV R9, RZ, RZ, -R9 ;  /* 0x000000ffff09c224 */ /* 0x000fe200078e0a09 */
[----:B------:R-:W-:Y:S01]  /*16c0*/  ISETP.GE.AND P4, PT, R50, RZ, PT ;  /* 0x000000ff3200720c */ /* 0x000fe20003f86270 */
[----:B------:R-:W-:Y:S01]  /*16d0*/  @!P0 IMAD.IADD R10, R10, 0x1, -R33 ;  /* 0x000000010a0a8824 */ /* 0x000fe200078e0a21 */
[----:B------:R-:W-:Y:S01]  /*16e0*/  ISETP.GT.U32.AND P0, PT, R33, R14, PT ;  /* 0x0000000e2100720c */ /* 0x000fe20003f04070 */
[----:B------:R-:W-:-:S02]  /*16f0*/  IMAD R49, R20, 0x2, R37 ;  /* 0x0000000214317824 */ /* 0x000fc400078e0225 */
[----:B------:R-:W-:Y:S01]  /*1700*/  @!P5 IMAD.MOV R10, RZ, RZ, -R10 ;  /* 0x000000ffff0ad224 */ /* 0x000fe200078e0a0a */
[----:B------:R-:W-:Y:S01]  /*1710*/  ISETP.GE.AND P5, PT, R48, RZ, PT ;  /* 0x000000ff3000720c */ /* 0x000fe20003fa6270 */
[----:B------:R-:W-:Y:S02]  /*1720*/  IMAD R51, R20, 0x2, R49 ;  /* 0x0000000214337824 */ /* 0x000fe400078e0231 */
[----:B------:R-:W-:Y:S01]  /*1730*/  @!P3 IMAD.MOV R11, RZ, RZ, -R11 ;  /* 0x000000ffff0bb224 */ /* 0x000fe200078e0a0b */
[----:B------:R-:W-:Y:S01]  /*1740*/  ISETP.GE.AND P3, PT, R46, RZ, PT ;  /* 0x000000ff2e00720c */ /* 0x000fe20003f66270 */
[----:B0-----:R-:W-:Y:S01]  /*1750*/  VIADD R206, R22, 0x7f ;  /* 0x0000007f16ce7836 */ /* 0x001fe20000000000 */
[----:B------:R-:W-:Y:S01]  /*1760*/  LOP3.LUT R46, R19, 0x8, RZ, 0xfc, !PT ;  /* 0x00000008132e7812 */ /* 0x000fe200078efcff */
[----:B------:R-:W-:Y:S02]  /*1770*/  IMAD R53, R20, 0x2, R51 ;  /* 0x0000000214357824 */ /* 0x000fe400078e0233 */
[----:B------:R-:W-:Y:S01]  /*1780*/  @!P1 IMAD.MOV R12, RZ, RZ, -R12 ;  /* 0x000000ffff0c9224 */ /* 0x000fe200078e0a0c */
[----:B------:R-:W-:Y:S01]  /*1790*/  ISETP.GE.AND P1, PT, R44, RZ, PT ;  /* 0x000000ff2c00720c */ /* 0x000fe20003f26270 */
[----:B------:R-:W-:Y:S01]  /*17a0*/  @!P2 IMAD.MOV R2, RZ, RZ, -R2 ;  /* 0x000000ffff02a224 */ /* 0x000fe200078e0a02 */
[----:B------:R-:W-:Y:S01]  /*17b0*/  ISETP.GE.AND P2, PT, R42, RZ, PT ;  /* 0x000000ff2a00720c */ /* 0x000fe20003f46270 */
[----:B------:R-:W-:Y:S01]  /*17c0*/  @!P4 IMAD.MOV R13, RZ, RZ, -R13 ;  /* 0x000000ffff0dc224 */ /* 0x000fe200078e0a0d */
[----:B------:R-:W-:Y:S01]  /*17d0*/  ISETP.GE.AND P4, PT, R28, RZ, PT ;  /* 0x000000ff1c00720c */ /* 0x000fe20003f86270 */
[----:B------:R-:W-:Y:S01]  /*17e0*/  IMAD R55, R20, 0x2, R53 ;  /* 0x0000000214377824 */ /* 0x000fe200078e0235 */
[----:B------:R0:W-:Y:S01]  /*17f0*/  STL [R1], R206 ;  /* 0x000000ce01007387 */ /* 0x0001e20000100800 */
[----:B------:R-:W-:Y:S01]  /*1800*/  @!P6 IMAD.MOV R5, RZ, RZ, -R5 ;  /* 0x000000ffff05e224 */ /* 0x000fe200078e0a05 */
[----:B------:R-:W-:Y:S01]  /*1810*/  ISETP.GE.AND P6, PT, R34, RZ, PT ;  /* 0x000000ff2200720c */ /* 0x000fe20003fc6270 */
[----:B------:R-:W-:Y:S01]  /*1820*/  @!P0 IMAD.IADD R14, R14, 0x1, -R33 ;  /* 0x000000010e0e8824 */ /* 0x000fe200078e0a21 */
[----:B------:R-:W-:Y:S01]  /*1830*/  ISETP.NE.AND P0, PT, R39, RZ, PT ;  /* 0x000000ff2700720c */ /* 0x000fe20003f05270 */
[----:B------:R-:W-:-:S02]  /*1840*/  IMAD R57, R20, 0x2, R55 ;  /* 0x0000000214397824 */ /* 0x000fc400078e0237 */
[----:B------:R-:W-:Y:S01]  /*1850*/  @!P5 IMAD.MOV R14, RZ, RZ, -R14 ;  /* 0x000000ffff0ed224 */ /* 0x000fe200078e0a0e */
[C---:B------:R-:W-:Y:S01]  /*1860*/  SEL R58, R36.reuse, R13, !P0 ;  /* 0x0000000d243a7207 */ /* 0x040fe20004000000 */
[----:B------:R-:W-:Y:S01]  /*1870*/  @!P3 IMAD.MOV R15, RZ, RZ, -R15 ;  /* 0x000000ffff0fb224 */ /* 0x000fe200078e0a0f */
[----:B------:R-:W-:Y:S01]  /*1880*/  SEL R54, R36, R11, !P0 ;  /* 0x0000000b24367207 */ /* 0x000fe20004000000 */
[----:B------:R-:W-:Y:S01]  /*1890*/  IMAD R13, R20, 0x2, R57 ;  /* 0x00000002140d7824 */ /* 0x000fe200078e0239 */
[C---:B------:R-:W-:Y:S01]  /*18a0*/  SEL R177, R36.reuse, R14, !P0 ;  /* 0x0000000e24b17207 */ /* 0x040fe20004000000 */
[----:B------:R-:W-:Y:S01]  /*18b0*/  @!P1 IMAD.MOV R4, RZ, RZ, -R4 ;  /* 0x000000ffff049224 */ /* 0x000fe200078e0a04 */
[----:B------:R-:W-:Y:S01]  /*18c0*/  SEL R14, R36, R15, !P0 ;  /* 0x0000000f240e7207 */ /* 0x000fe20004000000 */
[----:B------:R-:W-:Y:S01]  /*18d0*/  IMAD R15, R20, 0x2, R13 ;  /* 0x00000002140f7824 */ /* 0x000fe200078e020d */
[C---:B------:R-:W-:Y:S01]  /*18e0*/  SEL R42, R36.reuse, R3, !P0 ;  /* 0x00000003242a7207 */ /* 0x040fe20004000000 */
[----:B------:R-:W-:Y:S01]  /*18f0*/  @!P2 IMAD.MOV R6, RZ, RZ, -R6 ;  /* 0x000000ffff06a224 */ /* 0x000fe200078e0a06 */
[C---:B------:R-:W-:Y:S01]  /*1900*/  SEL R44, R36.reuse, R5, !P0 ;  /* 0x00000005242c7207 */ /* 0x040fe20004000000 */
[----:B------:R-:W-:Y:S01]  /*1910*/  @!P4 IMAD.MOV R16, RZ, RZ, -R16 ;  /* 0x000000ffff10c224 */ /* 0x000fe200078e0a10 */
[C---:B------:R-:W-:Y:S01]  /*1920*/  SEL R48, R36.reuse, R7, !P0 ;  /* 0x0000000724307207 */ /* 0x040fe20004000000 */
[----:B------:R-:W-:Y:S01]  /*1930*/  @!P6 IMAD.MOV R18, RZ, RZ, -R18 ;  /* 0x000000ffff12e224 */ /* 0x000fe200078e0a12 */
[----:B------:R-:W-:Y:S01]  /*1940*/  SEL R50, R36, R8, !P0 ;  /* 0x0000000824327207 */ /* 0x000fe20004000000 */
[----:B------:R-:W-:Y:S01]  /*1950*/  IMAD R59, R20, 0x2, R15 ;  /* 0x00000002143b7824 */ /* 0x000fe200078e020f */
[----:B------:R-:W-:Y:S01]  /*1960*/  SEL R52, R36, R9, !P0 ;  /* 0x0000000924347207 */ /* 0x000fe20004000000 */
[----:B------:R-:W-:Y:S01]  /*1970*/  IMAD R23, R0, R23, RZ ;  /* 0x0000001700177224 */ /* 0x000fe200078e02ff */
[----:B------:R-:W-:Y:S01]  /*1980*/  SEL R10, R36, R10, !P0 ;  /* 0x0000000a240a7207 */ /* 0x000fe20004000000 */
[----:B------:R-:W-:Y:S01]  /*1990*/  IMAD R61, R20, 0x2, R59 ;  /* 0x00000002143d7824 */ /* 0x000fe200078e023b */
[----:B------:R-:W-:-:S02]  /*19a0*/  SEL R12, R36, R12, !P0 ;  /* 0x0000000c240c7207 */ /* 0x000fc40004000000 */
[C---:B------:R-:W-:Y:S02]  /*19b0*/  SEL R56, R36.reuse, R2, !P0 ;  /* 0x0000000224387207 */ /* 0x040fe40004000000 */
[C---:B------:R-:W-:Y:S02]  /*19c0*/  SEL R60, R36.reuse, R4, !P0 ;  /* 0x00000004243c7207 */ /* 0x040fe40004000000 */
[C---:B------:R-:W-:Y:S02]  /*19d0*/  SEL R11, R36.reuse, R6, !P0 ;  /* 0x00000006240b7207 */ /* 0x040fe40004000000 */
[C---:B------:R-:W-:Y:S02]  /*19e0*/  SEL R16, R36.reuse, R16, !P0 ;  /* 0x0000001024107207 */ /* 0x040fe40004000000 */
[----:B------:R-:W-:Y:S01]  /*19f0*/  SEL R36, R36, R18, !P0 ;  /* 0x0000001224247207 */ /* 0x000fe20004000000 */
[----:B------:R-:W-:Y:S01]  /*1a00*/  BAR.SYNC.DEFER_BLOCKING 0x0 ;  /* 0x0000000000007b1d */ /* 0x000fe20000010000 */
[----:B------:R-:W-:-:S02]  /*1a10*/  LOP3.LUT P1, RZ, R210, 0xff, RZ, 0xc0, !PT ;  /* 0x000000ffd2ff7812 */ /* 0x000fc4000782c0ff */
[----:B------:R-:W-:-:S03]  /*1a20*/  ISETP.GT.AND P0, PT, R206, 0x7f, PT ;  /* 0x0000007fce00780c */ /* 0x000fc60003f04270 */
[----:B0-----:R-:W-:Y:S10]  /*1a30*/  BRA.U UP0, `(.L_x_5) ;  /* 0x0000000100187547 */ /* 0x001ff4000b800000 */
[----:B------:R-:W-:Y:S01]  /*1a40*/  ELECT P2, URZ, PT ;  /* 0x0000000000ff782f */ /* 0x000fe20003840000 */
[----:B------:R-:W-:Y:S01]  /*1a50*/  IMAD.MOV.U32 R0, RZ, RZ, 0x1 ;  /* 0x00000001ff007424 */ /* 0x000fe200078e00ff */
[----:B------:R-:W-:Y:S01]  /*1a60*/  UMOV UR5, 0x40 ;  /* 0x0000004000057882 */ /* 0x000fe20000000000 */
[----:B------:R-:W-:Y:S01]  /*1a70*/  UVIRTCOUNT.DEALLOC.SMPOOL 0x80 ;  /* 0x000000800000784c */ /* 0x000fe20000000000 */
[----:B------:R-:W-:-:S09]  /*1a80*/  ULEA UR5, UR4, UR5, 0x18 ;  /* 0x0000000504057291 */ /* 0x000fd2000f8ec0ff */
[----:B------:R0:W-:Y:S03]  /*1a90*/  @P2 STS.U8 [UR5], R0 ;  /* 0x00000000ff002988 */ /* 0x0001e60008000005 */
.L_x_5:
[----:B------:R-:W-:Y:S01]  /*1aa0*/  STTM.x16 tmem[UR11], RZ ;  /* 0x000000ff000079ed */ /* 0x000fe2000824000b */
[----:B------:R-:W1:Y:S02]  /*1ab0*/  FENCE.VIEW.ASYNC.T ;  /* 0x00000000000073c6 */ /* 0x000e640000000200 */
[----:B-1----:R-:W-:Y:S01]  /*1ac0*/  VOTEU.ALL UP1, P1 ;  /* 0x0000000000ff7886 */ /* 0x002fe20000820000 */
[----:B------:R-:W-:Y:S01]  /*1ad0*/  VOTEU.ALL UP2, P1 ;  /* 0x0000000000ff7886 */ /* 0x000fe20000840000 */
[----:B------:R-:W-:Y:S01]  /*1ae0*/  IMAD.SHL.U32 R204, R23, 0x2, RZ ;  /* 0x0000000217cc7824 */ /* 0x000fe200078e00ff */
[----:B------:R-:W-:Y:S01]  /*1af0*/  ISETP.LT.AND P3, PT, R46, R22, P0 ;  /* 0x000000162e00720c */ /* 0x000fe20000761270 */
[----:B------:R-:W-:Y:S01]  /*1b00*/  IMAD R63, R20, 0x2, R61 ;  /* 0x00000002143f7824 */ /* 0x000fe200078e023d */
[----:B------:R-:W-:-:S04]  /*1b10*/  @!UP1 UIADD3 UR4, UPT, UPT, -UR6, 0x100000, URZ ;  /* 0x0010000006049890 */ /* 0x000fc8000fffe1ff */
[----:B------:R-:W-:Y:S02]  /*1b20*/  @!UP1 USHF.L.U32 UR5, UR4, 0xb, URZ ;  /* 0x0000000b04059899 */ /* 0x000fe400080006ff */
[----:B------:R-:W-:Y:S01]  /*1b30*/  @!UP1 USHF.L.U32 UR4, UR4, 0x1, URZ ;  /* 0x0000000104049899 */ /* 0x000fe200080006ff */
[----:B------:R-:W-:Y:S01]  /*1b40*/  BAR.SYNC.DEFER_BLOCKING 0x0 ;  /* 0x0000000000007b1d */ /* 0x000fe20000010000 */
[----:B------:R-:W-:Y:S01]  /*1b50*/  IADD3 R160, P4, PT, R204, UR16, RZ ;  /* 0x00000010cca07c10 */ /* 0x000fe2000ff9e0ff */
[----:B------:R-:W-:Y:S01]  /*1b60*/  IMAD R65, R20, 0x2, R63 ;  /* 0x0000000214417824 */ /* 0x000fe200078e023f */
[----:B------:R-:W-:Y:S02]  /*1b70*/  ISETP.LT.AND P2, PT, R26, R22, P0 ;  /* 0x000000161a00720c */ /* 0x000fe40000741270 */
[----:B0-----:R-:W-:Y:S01]  /*1b80*/  LEA.HI.X.SX32 R0, R23, UR17, 0x1, P4 ;  /* 0x0000001117007c11 */ /* 0x001fe2000a0f0eff */
[----:B------:R-:W-:Y:S01]  /*1b90*/  IMAD R67, R20, 0x2, R65 ;  /* 0x0000000214437824 */ /* 0x000fe200078e0241 */
[----:B------:R-:W-:-:S02]  /*1ba0*/  LEA R2, P4, R25, R160, 0x1 ;  /* 0x000000a019027211 */ /* 0x000fc400078808ff */
[----:B------:R-:W-:Y:S01]  /*1bb0*/  LOP3.LUT R6, R19, 0xe, RZ, 0xfc, !PT ;  /* 0x0000000e13067812 */ /* 0x000fe200078efcff */
[C---:B------:R-:W-:Y:S01]  /*1bc0*/  IMAD R69, R20.reuse, 0x2, R67 ;  /* 0x0000000214457824 */ /* 0x040fe200078e0243 */
[----:B------:R-:W-:Y:S01]  /*1bd0*/  LEA.HI.X.SX32 R3, R25, R0, 0x1, P4 ;  /* 0x0000000019037211 */ /* 0x000fe200020f0eff */
[----:B------:R-:W0:Y:S02]  /*1be0*/  FENCE.VIEW.ASYNC.S ;  /* 0x00000000000073c6 */ /* 0x000e240000000000 */
[----:B0-----:R0:W1:Y:S02]  /*1bf0*/  @!UP2 SYNCS.EXCH.64 URZ, [UR12], UR4 ;  /* 0x000000040cffa5b2 */ /* 0x0010640008000100 */
[----:B-1----:R-:W-:Y:S01]  /*1c00*/  BAR.SYNC.DEFER_BLOCKING 0x0 ;  /* 0x0000000000007b1d */ /* 0x002fe20000010000 */
[----:B------:R-:W-:Y:S01]  /*1c10*/  PRMT R33, RZ, 0x7610, R33 ;  /* 0x00007610ff217816 */ /* 0x000fe20000000021 */
[----:B------:R-:W-:Y:S01]  /*1c20*/  IMAD R71, R20, 0x2, R69 ;  /* 0x0000000214477824 */ /* 0x000fe200078e0245 */
[----:B------:R-:W-:-:S02]  /*1c30*/  ISETP.LT.AND P4, PT, R6, R22, P0 ;  /* 0x000000160600720c */ /* 0x000fc40000781270 */
[C---:B------:R-:W-:Y:S02]  /*1c40*/  LOP3.LUT R7, R19.reuse, 0xc, RZ, 0xfc, !PT ;  /* 0x0000000c13077812 */ /* 0x040fe400078efcff */
[----:B------:R-:W-:Y:S02]  /*1c50*/  PRMT R25, RZ, 0x7610, R25 ;  /* 0x00007610ff197816 */ /* 0x000fe40000000019 */
[C---:B------:R-:W-:Y:S02]  /*1c60*/  LOP3.LUT R209, R19.reuse, 0x18, RZ, 0xfc, !PT ;  /* 0x0000001813d17812 */ /* 0x040fe400078efcff */
[----:B------:R-:W-:Y:S01]  /*1c70*/  LOP3.LUT R208, R19, 0x1a, RZ, 0xfc, !PT ;  /* 0x0000001a13d07812 */ /* 0x000fe200078efcff */
[----:B0-----:R-:W0:Y:S01]  /*1c80*/  LDCU UR4, c[0x0][0x3b0] ;  /* 0x00007600ff0477ac */ /* 0x001e220008000800 */
[----:B------:R1:W2:Y:S01]  /*1c90*/  @P3 LDG.E.U16 R40, desc[UR20][R2.64] ;  /* 0x0000001402283981 */ /* 0x0002a2000c1e1500 */
[----:B------:R-:W-:Y:S01]  /*1ca0*/  LEA R4, P3, R27, R160, 0x1 ;  /* 0x000000a01b047211 */ /* 0x000fe200078608ff */
[----:B------:R-:W-:-:S03]  /*1cb0*/  IMAD R73, R20, 0x2, R71 ;  /* 0x0000000214497824 */ /* 0x000fc600078e0247 */
[----:B------:R-:W-:Y:S01]  /*1cc0*/  LEA.HI.X.SX32 R5, R27, R0, 0x1, P3 ;  /* 0x000000001b057211 */ /* 0x000fe200018f0eff */
[----:B------:R-:W-:Y:S01]  /*1cd0*/  IMAD R75, R20, 0x2, R73 ;  /* 0x00000002144b7824 */ /* 0x000fe200078e0249 */
[----:B------:R-:W-:-:S03]  /*1ce0*/  ISETP.LT.AND P3, PT, R7, R22, P0 ;  /* 0x000000160700720c */ /* 0x000fc60000761270 */
[----:B------:R3:W4:Y:S01]  /*1cf0*/  @P2 LDG.E.U16 R33, desc[UR20][R4.64] ;  /* 0x0000001404212981 */ /* 0x000722000c1e1500 */
[-C--:B------:R-:W-:Y:S01]  /*1d00*/  LEA R6, P2, R162, R160.reuse, 0x1 ;  /* 0x000000a0a2067211 */ /* 0x080fe200078408ff */
[----:B------:R-:W-:Y:S01]  /*1d10*/  IMAD R77, R20, 0x2, R75 ;  /* 0x00000002144d7824 */ /* 0x000fe200078e024b */
[C---:B-1----:R-:W-:Y:S02]  /*1d20*/  LEA R2, P5, R41.reuse, R160, 0x1 ;  /* 0x000000a029027211 */ /* 0x042fe400078a08ff */
[-C--:B------:R-:W-:Y:S02]  /*1d30*/  LEA.HI.X.SX32 R7, R162, R0.reuse, 0x1, P2 ;  /* 0x00000000a2077211 */ /* 0x080fe400010f0eff */
[----:B------:R-:W-:Y:S02]  /*1d40*/  PRMT R27, RZ, 0x7610, R27 ;  /* 0x00007610ff1b7816 */ /* 0x000fe4000000001b */
[----:B------:R-:W-:Y:S01]  /*1d50*/  LEA.HI.X.SX32 R3, R41, R0, 0x1, P5 ;  /* 0x0000000029037211 */ /* 0x000fe200028f0eff */
[----:B------:R-:W5:Y:S01]  /*1d60*/  @P4 LDG.E.U16 R25, desc[UR20][R6.64] ;  /* 0x0000001406194981 */ /* 0x000f62000c1e1500 */
[----:B------:R-:W-:-:S02]  /*1d70*/  ISETP.LT.AND P4, PT, R209, R22, P0 ;  /* 0x00000016d100720c */ /* 0x000fc40000781270 */
[----:B---3--:R-:W-:Y:S01]  /*1d80*/  LEA R4, P2, R35, R160, 0x1 ;  /* 0x000000a023047211 */ /* 0x008fe200078408ff */
[----:B------:R1:W3:Y:S01]  /*1d90*/  @P3 LDG.E.U16 R27, desc[UR20][R2.64] ;  /* 0x00000014021b3981 */ /* 0x0002e2000c1e1500 */
[----:B------:R-:W-:Y:S02]  /*1da0*/  ISETP.LT.AND P3, PT, R208, R22, P0 ;  /* 0x00000016d000720c */ /* 0x000fe40000761270 */
[----:B------:R-:W-:Y:S02]  /*1db0*/  LOP3.LUT R207, R19, 0x1c, RZ, 0xfc, !PT ;  /* 0x0000001c13cf7812 */ /* 0x000fe400078efcff */
[----:B------:R-:W-:Y:S02]  /*1dc0*/  PRMT R39, RZ, 0x7610, R39 ;  /* 0x00007610ff277816 */ /* 0x000fe40000000027 */
[----:B------:R-:W-:Y:S02]  /*1dd0*/  LEA.HI.X.SX32 R5, R35, R0, 0x1, P2 ;  /* 0x0000000023057211 */ /* 0x000fe400010f0eff */
[----:B------:R-:W-:-:S02]  /*1de0*/  ISETP.LT.AND P2, PT, R207, R22, P0 ;  /* 0x00000016cf00720c */ /* 0x000fc40000741270 */
[C---:B-1----:R-:W-:Y:S01]  /*1df0*/  LEA R2, P5, R37.reuse, R160, 0x1 ;  /* 0x000000a025027211 */ /* 0x042fe200078a08ff */
[----:B------:R1:W2:Y:S01]  /*1e00*/  @P4 LDG.E.U16 R39, desc[UR20][R4.64] ;  /* 0x0000001404274981 */ /* 0x0002a2000c1e1500 */
[----:B------:R-:W-:Y:S02]  /*1e10*/  PRMT R34, RZ, 0x7610, R34 ;  /* 0x00007610ff227816 */ /* 0x000fe40000000022 */
[----:B------:R-:W-:Y:S02]  /*1e20*/  LEA.HI.X.SX32 R3, R37, R0, 0x1, P5 ;  /* 0x0000000025037211 */ /* 0x000fe400028f0eff */
[----:B------:R-:W-:Y:S02]  /*1e30*/  LEA R6, P4, R49, R160, 0x1 ;  /* 0x000000a031067211 */ /* 0x000fe400078808ff */
[----:B------:R-:W-:Y:S01]  /*1e40*/  LOP3.LUT R205, R19, 0x1e, RZ, 0xfc, !PT ;  /* 0x0000001e13cd7812 */ /* 0x000fe200078efcff */
[----:B------:R0:W2:Y:S01]  /*1e50*/  @P3 LDG.E.U16 R34, desc[UR20][R2.64] ;  /* 0x0000001402223981 */ /* 0x0000a2000c1e1500 */
[----:B------:R-:W-:-:S02]  /*1e60*/  PRMT R28, RZ, 0x7610, R28 ;  /* 0x00007610ff1c7816 */ /* 0x000fc4000000001c */
[----:B------:R-:W-:Y:S02]  /*1e70*/  LEA.HI.X.SX32 R7, R49, R0, 0x1, P4 ;  /* 0x0000000031077211 */ /* 0x000fe400020f0eff */
[----:B------:R-:W-:Y:S02]  /*1e80*/  ISETP.LT.AND P3, PT, R205, R22, P0 ;  /* 0x00000016cd00720c */ /* 0x000fe40000761270 */
[----:B------:R-:W-:Y:S01]  /*1e90*/  LOP3.LUT R203, R19, 0x20, RZ, 0xfc, !PT ;  /* 0x0000002013cb7812 */ /* 0x000fe200078efcff */
[----:B------:R-:W2:Y:S01]  /*1ea0*/  @P2 LDG.E.U16 R28, desc[UR20][R6.64] ;  /* 0x00000014061c2981 */ /* 0x000ea2000c1e1500 */
[----:B-1----:R-:W-:Y:S02]  /*1eb0*/  LEA R4, P2, R51, R160, 0x1 ;  /* 0x000000a033047211 */ /* 0x002fe400078408ff */
[----:B------:R-:W-:Y:S02]  /*1ec0*/  ISETP.LT.AND P4, PT, R203, R22, P0 ;  /* 0x00000016cb00720c */ /* 0x000fe40000781270 */
[----:B------:R-:W-:-:S02]  /*1ed0*/  LOP3.LUT R26, R19, 0x10, RZ, 0xfc, !PT ;  /* 0x00000010131a7812 */ /* 0x000fc400078efcff */
[----:B------:R-:W-:Y:S02]  /*1ee0*/  PRMT R24, RZ, 0x7610, R24 ;  /* 0x00007610ff187816 */ /* 0x000fe40000000018 */
[----:B------:R-:W-:Y:S02]  /*1ef0*/  LEA.HI.X.SX32 R5, R51, R0, 0x1, P2 ;  /* 0x0000000033057211 */ /* 0x000fe400010f0eff */
[C---:B------:R-:W-:Y:S02]  /*1f00*/  LEA R8, P5, R53.reuse, R160, 0x1 ;  /* 0x000000a035087211 */ /* 0x040fe400078a08ff */
[----:B------:R-:W-:Y:S01]  /*1f10*/  ISETP.LT.AND P2, PT, R26, R22, P0 ;  /* 0x000000161a00720c */ /* 0x000fe20000741270 */
[----:B------:R1:W2:Y:S01]  /*1f20*/  @P3 LDG.E.U16 R24, desc[UR20][R4.64] ;  /* 0x0000001404183981 */ /* 0x0002a2000c1e1500 */
[----:B------:R-:W-:Y:S02]  /*1f30*/  PRMT R38, RZ, 0x7610, R38 ;  /* 0x00007610ff267816 */ /* 0x000fe40000000026 */
[----:B------:R-:W-:-:S02]  /*1f40*/  LEA.HI.X.SX32 R9, R53, R0, 0x1, P5 ;  /* 0x0000000035097211 */ /* 0x000fc400028f0eff */
[----:B0-----:R-:W-:Y:S02]  /*1f50*/  LEA R2, P3, R29, R160, 0x1 ;  /* 0x000000a01d027211 */ /* 0x001fe400078608ff */
[----:B------:R-:W-:Y:S01]  /*1f60*/  PRMT R37, RZ, 0x7610, R37 ;  /* 0x00007610ff257816 */ /* 0x000fe20000000025 */
[----:B------:R0:W2:Y:S01]  /*1f70*/  @P4 LDG.E.U16 R38, desc[UR20][R8.64] ;  /* 0x0000001408264981 */ /* 0x0000a2000c1e1500 */
[----:B-1----:R-:W-:Y:S02]  /*1f80*/  LOP3.LUT R4, R19, 0x14, RZ, 0xfc, !PT ;  /* 0x0000001413047812 */ /* 0x002fe400078efcff */
[----:B------:R-:W-:Y:S02]  /*1f90*/  LEA.HI.X.SX32 R3, R29, R0, 0x1, P3 ;  /* 0x000000001d037211 */ /* 0x000fe400018f0eff */
[----:B------:R-:W-:Y:S01]  /*1fa0*/  ISETP.LT.AND P4, PT, R4, R22, P0 ;  /* 0x000000160400720c */ /* 0x000fe20000781270 */
[C---:B------:R-:W-:Y:S02]  /*1fb0*/  IMAD R79, R20.reuse, 0x2, R77 ;  /* 0x00000002144f7824 */ /* 0x040fe400078e024d */
[----:B------:R1:W2:Y:S01]  /*1fc0*/  @P2 LDG.E.U16 R37, desc[UR20][R2.64] ;  /* 0x0000001402252981 */ /* 0x0002a2000c1e1500 */
[----:B------:R-:W-:Y:S01]  /*1fd0*/  LEA R6, P2, R31, R160, 0x1 ;  /* 0x000000a01f067211 */ /* 0x000fe200078408ff */
[----:B------:R-:W-:Y:S01]  /*1fe0*/  IMAD R81, R20, 0x2, R79 ;  /* 0x0000000214517824 */ /* 0x000fe200078e024f */
[----:B------:R-:W-:-:S02]  /*1ff0*/  PRMT R18, RZ, 0x7610, R18 ;  /* 0x00007610ff127816 */ /* 0x000fc40000000012 */
[----:B------:R-:W-:Y:S01]  /*2000*/  LEA.HI.X.SX32 R7, R31, R0, 0x1, P2 ;  /* 0x000000001f077211 */ /* 0x000fe200010f0eff */
[----:B------:R-:W-:Y:S01]  /*2010*/  IMAD R83, R20, 0x2, R81 ;  /* 0x0000000214537824 */ /* 0x000fe200078e0251 */
[----:B------:R-:W-:Y:S02]  /*2020*/  LOP3.LUT R5, R19, 0x12, RZ, 0xfc, !PT ;  /* 0x0000001213057812 */ /* 0x000fe400078efcff */
[-C--:B------:R-:W-:Y:S01]  /*2030*/  LEA R4, P5, R30, R160.reuse, 0x1 ;  /* 0x000000a01e047211 */ /* 0x080fe200078a08ff */
[----:B------:R-:W2:Y:S01]  /*2040*/  @P4 LDG.E.U16 R18, desc[UR20][R6.64] ;  /* 0x0000001406124981 */ /* 0x000ea2000c1e1500 */
[C---:B------:R-:W-:Y:S01]  /*2050*/  IMAD R85, R20.reuse, 0x2, R83 ;  /* 0x0000000214557824 */ /* 0x040fe200078e0253 */
[----:B------:R-:W-:Y:S02]  /*2060*/  LEA R158, P4, R55, R160, 0x1 ;  /* 0x000000a0379e7211 */ /* 0x000fe400078808ff */
[----:B------:R-:W-:Y:S01]  /*2070*/  ISETP.LT.AND P3, PT, R5, R22, P0 ;  /* 0x000000160500720c */ /* 0x000fe20000761270 */
[----:B------:R-:W-:Y:S01]  /*2080*/  IMAD R87, R20, 0x2, R85 ;  /* 0x0000000214577824 */ /* 0x000fe200078e0255 */
[----:B------:R-:W-:-:S02]  /*2090*/  LEA.HI.X.SX32 R5, R30, R0, 0x1, P5 ;  /* 0x000000001e057211 */ /* 0x000fc400028f0eff */
[----:B------:R-:W-:Y:S02]  /*20a0*/  LEA R154, P5, R57, R160, 0x1 ;  /* 0x000000a0399a7211 */ /* 0x000fe400078a08ff */
[----:B------:R-:W-:Y:S02]  /*20b0*/  LEA.HI.X.SX32 R159, R55, R0, 0x1, P4 ;  /* 0x00000000379f7211 */ /* 0x000fe400020f0eff */
[----:B------:R-:W-:Y:S01]  /*20c0*/  LEA R156, P4, R13, R160, 0x1 ;  /* 0x000000a00d9c7211 */ /* 0x000fe200078808ff */
[----:B------:R-:W-:Y:S01]  /*20d0*/  IMAD R89, R20, 0x2, R87 ;  /* 0x0000000214597824 */ /* 0x000fe200078e0257 */
[----:B------:R-:W-:Y:S02]  /*20e0*/  LEA.HI.X.SX32 R155, R57, R0, 0x1, P5 ;  /* 0x00000000399b7211 */ /* 0x000fe400028f0eff */
[----:B------:R-:W-:Y:S02]  /*20f0*/  LEA R152, P5, R15, R160, 0x1 ;  /* 0x000000a00f987211 */ /* 0x000fe400078a08ff */
[----:B------:R-:W-:-:S02]  /*2100*/  LEA.HI.X.SX32 R157, R13, R0, 0x1, P4 ;  /* 0x000000000d9d7211 */ /* 0x000fc400020f0eff */
[----:B------:R-:W-:Y:S01]  /*2110*/  LEA R148, P4, R59, R160, 0x1 ;  /* 0x000000a03b947211 */ /* 0x000fe200078808ff */
[C---:B------:R-:W-:Y:S01]  /*2120*/  IMAD R91, R20.reuse, 0x2, R89 ;  /* 0x00000002145b7824 */ /* 0x040fe200078e0259 */
[----:B------:R-:W-:Y:S02]  /*2130*/  LEA.HI.X.SX32 R153, R15, R0, 0x1, P5 ;  /* 0x000000000f997211 */ /* 0x000fe400028f0eff */
[----:B------:R-:W-:Y:S02]  /*2140*/  LEA R150, P5, R61, R160, 0x1 ;  /* 0x000000a03d967211 */ /* 0x000fe400078a08ff */
[----:B------:R-:W-:Y:S01]  /*2150*/  LEA.HI.X.SX32 R149, R59, R0, 0x1, P4 ;  /* 0x000000003b957211 */ /* 0x000fe200020f0eff */
[C---:B------:R-:W-:Y:S01]  /*2160*/  IMAD R93, R20.reuse, 0x2, R91 ;  /* 0x00000002145d7824 */ /* 0x040fe200078e025b */
[----:B------:R-:W-:Y:S02]  /*2170*/  LEA R144, P4, R63, R160, 0x1 ;  /* 0x000000a03f907211 */ /* 0x000fe400078808ff */
[----:B------:R-:W-:Y:S01]  /*2180*/  LEA.HI.X.SX32 R151, R61, R0, 0x1, P5 ;  /* 0x000000003d977211 */ /* 0x000fe200028f0eff */
[----:B------:R-:W-:Y:S01]  /*2190*/  IMAD R95, R20, 0x2, R93 ;  /* 0x00000002145f7824 */ /* 0x000fe200078e025d */
[----:B------:R-:W-:-:S02]  /*21a0*/  LEA R146, P5, R65, R160, 0x1 ;  /* 0x000000a041927211 */ /* 0x000fc400078a08ff */
[----:B------:R-:W-:Y:S02]  /*21b0*/  LEA.HI.X.SX32 R145, R63, R0, 0x1, P4 ;  /* 0x000000003f917211 */ /* 0x000fe400020f0eff */
[----:B------:R-:W-:Y:S01]  /*21c0*/  LEA R138, P4, R67, R160, 0x1 ;  /* 0x000000a0438a7211 */ /* 0x000fe200078808ff */
[C---:B------:R-:W-:Y:S01]  /*21d0*/  IMAD R49, R20.reuse, 0x2, R95 ;  /* 0x0000000214317824 */ /* 0x040fe200078e025f */
[----:B------:R-:W-:Y:S02]  /*21e0*/  LEA.HI.X.SX32 R147, R65, R0, 0x1, P5 ;  /* 0x0000000041937211 */ /* 0x000fe400028f0eff */
[----:B------:R-:W-:Y:S02]  /*21f0*/  LEA R140, P5, R69, R160, 0x1 ;  /* 0x000000a0458c7211 */ /* 0x000fe400078a08ff */
[----:B------:R-:W-:Y:S02]  /*2200*/  LEA.HI.X.SX32 R139, R67, R0, 0x1, P4 ;  /* 0x00000000438b7211 */ /* 0x000fe400020f0eff */
[----:B------:R-:W-:Y:S01]  /*2210*/  LEA R142, P4, R71, R160, 0x1 ;  /* 0x000000a0478e7211 */ /* 0x000fe200078808ff */
[----:B------:R-:W-:Y:S01]  /*2220*/  IMAD R97, R20, 0x2, R49 ;  /* 0x0000000214617824 */ /* 0x000fe200078e0231 */
[----:B------:R-:W-:-:S02]  /*2230*/  LEA.HI.X.SX32 R141, R69, R0, 0x1, P5 ;  /* 0x00000000458d7211 */ /* 0x000fc400028f0eff */
[----:B------:R-:W-:Y:S02]  /*2240*/  LEA R136, P5, R73, R160, 0x1 ;  /* 0x000000a049887211 */ /* 0x000fe400078a08ff */
[----:B------:R-:W-:Y:S02]  /*2250*/  LEA.HI.X.SX32 R143, R71, R0, 0x1, P4 ;  /* 0x00000000478f7211 */ /* 0x000fe400020f0eff */
[----:B------:R-:W-:Y:S01]  /*2260*/  LEA R134, P4, R75, R160, 0x1 ;  /* 0x000000a04b867211 */ /* 0x000fe200078808ff */
[C---:B------:R-:W-:Y:S01]  /*2270*/  IMAD R99, R20.reuse, 0x2, R97 ;  /* 0x0000000214637824 */ /* 0x040fe200078e0261 */
[----:B------:R-:W-:Y:S02]  /*2280*/  LEA.HI.X.SX32 R137, R73, R0, 0x1, P5 ;  /* 0x0000000049897211 */ /* 0x000fe400028f0eff */
[----:B------:R-:W-:Y:S02]  /*2290*/  LEA R130, P5, R77, R160, 0x1 ;  /* 0x000000a04d827211 */ /* 0x000fe400078a08ff */
[----:B------:R-:W-:Y:S01]  /*22a0*/  LEA.HI.X.SX32 R135, R75, R0, 0x1, P4 ;  /* 0x000000004b877211 */ /* 0x000fe200020f0eff */
[----:B------:R-:W-:Y:S01]  /*22b0*/  IMAD R51, R20, 0x2, R99 ;  /* 0x0000000214337824 */ /* 0x000fe200078e0263 */
[----:B------:R-:W-:-:S02]  /*22c0*/  LEA R132, P4, R79, R160, 0x1 ;  /* 0x000000a04f847211 */ /* 0x000fc400078808ff */
[----:B------:R-:W-:Y:S01]  /*22d0*/  LEA.HI.X.SX32 R131, R77, R0, 0x1, P5 ;  /* 0x000000004d837211 */ /* 0x000fe200028f0eff */
[C---:B------:R-:W-:Y:S01]  /*22e0*/  IMAD R53, R20.reuse, 0x2, R51 ;  /* 0x0000000214357824 */ /* 0x040fe200078e0233 */
[----:B------:R-:W-:Y:S02]  /*22f0*/  LEA R128, P5, R81, R160, 0x1 ;  /* 0x000000a051807211 */ /* 0x000fe400078a08ff */
[----:B------:R-:W-:Y:S02]  /*2300*/  LEA.HI.X.SX32 R133, R79, R0, 0x1, P4 ;  /* 0x000000004f857211 */ /* 0x000fe400020f0eff */
[----:B------:R-:W-:Y:S01]  /*2310*/  LEA R124, P4, R83, R160, 0x1 ;  /* 0x000000a0537c7211 */ /* 0x000fe200078808ff */
[----:B------:R-:W-:Y:S01]  /*2320*/  IMAD R101, R20, 0x2, R53 ;  /* 0x0000000214657824 */ /* 0x000fe200078e0235 */
[----:B------:R-:W-:Y:S02]  /*2330*/  LEA.HI.X.SX32 R129, R81, R0, 0x1, P5 ;  /* 0x0000000051817211 */ /* 0x000fe400028f0eff */
        /* <DEDUP_REMOVED lines=11> */
[----:B------:R-:W-:Y:S01]  /*23f0*/  LEA.HI.X.SX32 R115, R91, R0, 0x1, P4 ;  /* 0x000000005b737211 */ /* 0x000fe200020f0eff */
[C---:B0-----:R-:W-:Y:S01]  /*2400*/  IMAD R9, R20.reuse, 0x2, R161 ;  /* 0x0000000214097824 */ /* 0x041fe200078e02a1 */
[----:B------:R-:W-:Y:S02]  /*2410*/  LEA R118, P4, R95, R160, 0x1 ;  /* 0x000000a05f767211 */ /* 0x000fe400078808ff */
[----:B------:R-:W-:Y:S01]  /*2420*/  LEA.HI.X.SX32 R117, R93, R0, 0x1, P5 ;  /* 0x000000005d757211 */ /* 0x000fe200028f0eff */
[----:B------:R-:W-:Y:S01]  /*2430*/  IMAD R165, R20, 0x2, R9 ;  /* 0x0000000214a57824 */ /* 0x000fe200078e0209 */
[----:B------:R-:W-:Y:S02]  /*2440*/  LEA R112, P5, R49, R160, 0x1 ;  /* 0x000000a031707211 */ /* 0x000fe400078a08ff */
[----:B------:R-:W-:-:S02]  /*2450*/  LEA.HI.X.SX32 R119, R95, R0, 0x1, P4 ;  /* 0x000000005f777211 */ /* 0x000fc400020f0eff */
[----:B------:R-:W-:Y:S01]  /*2460*/  LEA R110, P4, R97, R160, 0x1 ;  /* 0x000000a0616e7211 */ /* 0x000fe200078808ff */
[C---:B------:R-:W-:Y:S01]  /*2470*/  IMAD R167, R20.reuse, 0x2, R165 ;  /* 0x0000000214a77824 */ /* 0x040fe200078e02a5 */
[----:B------:R-:W-:Y:S02]  /*2480*/  LEA.HI.X.SX32 R113, R49, R0, 0x1, P5 ;  /* 0x0000000031717211 */ /* 0x000fe400028f0eff */
[----:B------:R-:W-:Y:S02]  /*2490*/  LEA R106, P5, R99, R160, 0x1 ;  /* 0x000000a0636a7211 */ /* 0x000fe400078a08ff */
[----:B------:R-:W-:Y:S02]  /*24a0*/  LEA.HI.X.SX32 R111, R97, R0, 0x1, P4 ;  /* 0x00000000616f7211 */ /* 0x000fe400020f0eff */
[----:B------:R-:W-:Y:S01]  /*24b0*/  LEA R108, P4, R51, R160, 0x1 ;  /* 0x000000a0336c7211 */ /* 0x000fe200078808ff */
[----:B------:R-:W-:Y:S01]  /*24c0*/  IMAD R169, R20, 0x2, R167 ;  /* 0x0000000214a97824 */ /* 0x000fe200078e02a7 */
[----:B------:R-:W-:-:S02]  /*24d0*/  PRMT R35, RZ, 0x7610, R35 ;  /* 0x00007610ff237816 */ /* 0x000fc40000000023 */
[----:B------:R-:W-:Y:S02]  /*24e0*/  LEA.HI.X.SX32 R107, R99, R0, 0x1, P5 ;  /* 0x00000000636b7211 */ /* 0x000fe400028f0eff */
[----:B------:R-:W-:Y:S02]  /*24f0*/  LEA R104, P5, R53, R160, 0x1 ;  /* 0x000000a035687211 */ /* 0x000fe400078a08ff */
[----:B------:R-:W-:Y:S01]  /*2500*/  LEA.HI.X.SX32 R109, R51, R0, 0x1, P4 ;  /* 0x00000000336d7211 */ /* 0x000fe200020f0eff */
[----:B------:R-:W-:Y:S01]  /*2510*/  IMAD R171, R20, 0x2, R169 ;  /* 0x0000000214ab7824 */ /* 0x000fe200078e02a9 */
[----:B-1----:R-:W-:Y:S01]  /*2520*/  LEA R2, P4, R101, R160, 0x1 ;  /* 0x000000a065027211 */ /* 0x002fe200078808ff */
[----:B------:R0:W2:Y:S01]  /*2530*/  @P3 LDG.E.U16 R35, desc[UR20][R4.64] ;  /* 0x0000001404233981 */ /* 0x0000a2000c1e1500 */
[----:B------:R-:W-:Y:S02]  /*2540*/  LEA.HI.X.SX32 R105, R53, R0, 0x1, P5 ;  /* 0x0000000035697211 */ /* 0x000fe400028f0eff */
[----:B------:R-:W-:-:S02]  /*2550*/  LEA R102, P5, R103, R160, 0x1 ;  /* 0x000000a067667211 */ /* 0x000fc400078a08ff */
[-C--:B------:R-:W-:Y:S01]  /*2560*/  LEA.HI.X.SX32 R3, R101, R0.reuse, 0x1, P4 ;  /* 0x0000000065037211 */ /* 0x080fe200020f0eff */
[C---:B------:R-:W-:Y:S01]  /*2570*/  IMAD R173, R20.reuse, 0x2, R171 ;  /* 0x0000000214ad7824 */ /* 0x040fe200078e02ab */
[----:B------:R-:W-:Y:S02]  /*2580*/  LEA.HI.X.SX32 R103, R103, R0, 0x1, P5 ;  /* 0x0000000067677211 */ /* 0x000fe400028f0eff */
[-C--:B0-----:R-:W-:Y:S01]  /*2590*/  LEA R4, P4, R161, R160.reuse, 0x1 ;  /* 0x000000a0a1047211 */ /* 0x081fe200078808ff */
[C---:B------:R-:W-:Y:S01]  /*25a0*/  IMAD R175, R20.reuse, 0x2, R173 ;  /* 0x0000000214af7824 */ /* 0x040fe200078e02ad */
[----:B------:R-:W-:Y:S02]  /*25b0*/  LEA R100, P5, R9, R160, 0x1 ;  /* 0x000000a009647211 */ /* 0x000fe400078a08ff */
[----:B------:R-:W-:Y:S02]  /*25c0*/  LEA.HI.X.SX32 R5, R161, R0, 0x1, P4 ;  /* 0x00000000a1057211 */ /* 0x000fe400020f0eff */
[----:B------:R-:W-:Y:S01]  /*25d0*/  LEA R6, P4, R165, R160, 0x1 ;  /* 0x000000a0a5067211 */ /* 0x000fe200078808ff */
[----:B------:R-:W-:Y:S01]  /*25e0*/  IMAD R55, R20, 0x2, R175 ;  /* 0x0000000214377824 */ /* 0x000fe200078e02af */
[----:B------:R-:W-:-:S02]  /*25f0*/  LEA.HI.X.SX32 R101, R9, R0, 0x1, P5 ;  /* 0x0000000009657211 */ /* 0x000fc400028f0eff */
[----:B------:R-:W-:Y:S02]  /*2600*/  LOP3.LUT R8, R19, 0x16, RZ, 0xfc, !PT ;  /* 0x0000001613087812 */ /* 0x000fe400078efcff */
[----:B------:R-:W-:Y:S02]  /*2610*/  LEA R96, P5, R167, R160, 0x1 ;  /* 0x000000a0a7607211 */ /* 0x000fe400078a08ff */
[----:B------:R-:W-:Y:S02]  /*2620*/  LEA.HI.X.SX32 R7, R165, R0, 0x1, P4 ;  /* 0x00000000a5077211 */ /* 0x000fe400020f0eff */
[----:B------:R-:W-:Y:S01]  /*2630*/  LEA R98, P4, R169, R160, 0x1 ;  /* 0x000000a0a9627211 */ /* 0x000fe200078808ff */
[----:B------:R-:W-:Y:S01]  /*2640*/  IMAD R13, R20, 0x2, R55 ;  /* 0x00000002140d7824 */ /* 0x000fe200078e0237 */
[----:B------:R-:W-:Y:S01]  /*2650*/  ISETP.LT.AND P3, PT, R8, R22, P0 ;  /* 0x000000160800720c */ /* 0x000fe20000761270 */
[----:B------:R-:W-:Y:S01]  /*2660*/  IMAD R71, R10, UR4, RZ ;  /* 0x000000040a477c24 */ /* 0x000fe2000f8e02ff */
[----:B------:R-:W-:-:S02]  /*2670*/  LEA.HI.X.SX32 R97, R167, R0, 0x1, P5 ;  /* 0x00000000a7617211 */ /* 0x000fc400028f0eff */
[----:B------:R-:W-:Y:S02]  /*2680*/  LEA R8, P5, R171, R160, 0x1 ;  /* 0x000000a0ab087211 */ /* 0x000fe400078a08ff */
[----:B------:R-:W-:Y:S02]  /*2690*/  LEA.HI.X.SX32 R99, R169, R0, 0x1, P4 ;  /* 0x00000000a9637211 */ /* 0x000fe400020f0eff */
[----:B------:R-:W-:Y:S01]  /*26a0*/  LEA R10, P4, R173, R160, 0x1 ;  /* 0x000000a0ad0a7211 */ /* 0x000fe200078808ff */
[C---:B------:R-:W-:Y:S01]  /*26b0*/  IMAD R15, R20.reuse, 0x2, R13 ;  /* 0x00000002140f7824 */ /* 0x040fe200078e020d */
[----:B------:R-:W-:Y:S01]  /*26c0*/  LEA.HI.X.SX32 R9, R171, R0, 0x1, P5 ;  /* 0x00000000ab097211 */ /* 0x000fe200028f0eff */
[----:B------:R-:W-:Y:S01]  /*26d0*/  IMAD R167, R11, UR4, RZ ;  /* 0x000000040ba77c24 */ /* 0x000fe2000f8e02ff */
[----:B------:R-:W-:Y:S02]  /*26e0*/  LEA R92, P5, R175, R160, 0x1 ;  /* 0x000000a0af5c7211 */ /* 0x000fe400078a08ff */
[----:B------:R-:W-:Y:S01]  /*26f0*/  LEA.HI.X.SX32 R11, R173, R0, 0x1, P4 ;  /* 0x00000000ad0b7211 */ /* 0x000fe200020f0eff */
[----:B------:R-:W-:Y:S01]  /*2700*/  IMAD R57, R20, 0x2, R15 ;  /* 0x0000000214397824 */ /* 0x000fe200078e020f */
[----:B------:R-:W-:Y:S01]  /*2710*/  LEA R94, P4, R55, R160, 0x1 ;  /* 0x000000a0375e7211 */ /* 0x000fe200078808ff */
[----:B------:R-:W-:Y:S01]  /*2720*/  IMAD R75, R12, UR4, RZ ;  /* 0x000000040c4b7c24 */ /* 0x000fe2000f8e02ff */
[----:B------:R-:W-:Y:S01]  /*2730*/  LEA.HI.X.SX32 R93, R175, R0, 0x1, P5 ;  /* 0x00000000af5d7211 */ /* 0x000fe200028f0eff */
[----:B------:R-:W-:Y:S01]  /*2740*/  IMAD R161, R14, UR4, RZ ;  /* 0x000000040ea17c24 */ /* 0x000fe2000f8e02ff */
[----:B------:R-:W-:Y:S01]  /*2750*/  LEA R12, P5, R13, R160, 0x1 ;  /* 0x000000a00d0c7211 */ /* 0x000fe200078a08ff */
[----:B------:R-:W-:Y:S01]  /*2760*/  IMAD R49, R20, 0x2, R57 ;  /* 0x0000000214317824 */ /* 0x000fe200078e0239 */
[----:B------:R-:W-:-:S02]  /*2770*/  LEA.HI.X.SX32 R95, R55, R0, 0x1, P4 ;  /* 0x00000000375f7211 */ /* 0x000fc400020f0eff */
[----:B------:R-:W-:Y:S01]  /*2780*/  LEA R14, P4, R15, R160, 0x1 ;  /* 0x000000a00f0e7211 */ /* 0x000fe200078808ff */
[----:B------:R-:W-:Y:S01]  /*2790*/  IMAD R51, R20, 0x2, R49 ;  /* 0x0000000214337824 */ /* 0x000fe200078e0231 */
[----:B------:R-:W-:Y:S02]  /*27a0*/  LEA.HI.X.SX32 R13, R13, R0, 0x1, P5 ;  /* 0x000000000d0d7211 */ /* 0x000fe400028f0eff */
[----:B------:R-:W-:Y:S02]  /*27b0*/  LEA R82, P5, R57, R160, 0x1 ;  /* 0x000000a039527211 */ /* 0x000fe400078a08ff */
[----:B------:R-:W-:Y:S02]  /*27c0*/  LEA.HI.X.SX32 R15, R15, R0, 0x1, P4 ;  /* 0x000000000f0f7211 */ /* 0x000fe400020f0eff */
[----:B------:R-:W-:Y:S02]  /*27d0*/  LEA R80, P4, R49, R160, 0x1 ;  /* 0x000000a031507211 */ /* 0x000fe400078808ff */
[----:B------:R-:W-:Y:S01]  /*27e0*/  LEA.HI.X.SX32 R83, R57, R0, 0x1, P5 ;  /* 0x0000000039537211 */ /* 0x000fe200028f0eff */
[----:B------:R-:W-:Y:S01]  /*27f0*/  IMAD R26, R211, R21, RZ ;  /* 0x00000015d31a7224 */ /* 0x000fe200078e02ff */
[----:B------:R-:W-:-:S02]  /*2800*/  LEA R78, P5, R51, R160, 0x1 ;  /* 0x000000a0334e7211 */ /* 0x000fc400078a08ff */
[----:B------:R-:W-:Y:S02]  /*2810*/  LEA.HI.X.SX32 R81, R49, R0, 0x1, P4 ;  /* 0x0000000031517211 */ /* 0x000fe400020f0eff */
[----:B------:R-:W-:Y:S01]  /*2820*/  LEA R84, P4, R17, R160, 0x1 ;  /* 0x000000a011547211 */ /* 0x000fe200078808ff */
[----:B------:R-:W-:Y:S01]  /*2830*/  IMAD R61, R44, UR4, RZ ;  /* 0x000000042c3d7c24 */ /* 0x000fe2000f8e02ff */
[----:B------:R-:W-:Y:S01]  /*2840*/  LEA.HI.X.SX32 R79, R51, R0, 0x1, P5 ;  /* 0x00000000334f7211 */ /* 0x000fe200028f0eff */
[----:B------:R-:W-:Y:S01]  /*2850*/  IMAD R69, R20, 0x2, R51 ;  /* 0x0000000214457824 */ /* 0x000fe200078e0233 */
[----:B------:R-:W-:Y:S01]  /*2860*/  LEA R86, P5, R43, R160, 0x1 ;  /* 0x000000a02b567211 */ /* 0x000fe200078a08ff */
[----:B------:R-:W-:Y:S01]  /*2870*/  IMAD R59, R42, UR4, RZ ;  /* 0x000000042a3b7c24 */ /* 0x000fe2000f8e02ff */
[----:B------:R-:W-:Y:S02]  /*2880*/  LEA.HI.X.SX32 R85, R17, R0, 0x1, P4 ;  /* 0x0000000011557211 */ /* 0x000fe400020f0eff */
[----:B------:R-:W-:-:S02]  /*2890*/  LEA R46, P2, R26, UR18, 0x1 ;  /* 0x000000121a2e7c11 */ /* 0x000fc4000f8408ff */
[----:B------:R-:W-:Y:S01]  /*28a0*/  LEA R88, P4, R47, R160, 0x1 ;  /* 0x000000a02f587211 */ /* 0x000fe200078808ff */
[----:B------:R-:W-:Y:S01]  /*28b0*/  IMAD R65, R50, UR4, RZ ;  /* 0x0000000432417c24 */ /* 0x000fe2000f8e02ff */
[----:B------:R-:W-:Y:S01]  /*28c0*/  LEA.HI.X.SX32 R87, R43, R0, 0x1, P5 ;  /* 0x000000002b577211 */ /* 0x000fe200028f0eff */
[----:B------:R-:W-:Y:S01]  /*28d0*/  IMAD R169, R16, UR4, RZ ;  /* 0x0000000410a97c24 */ /* 0x000fe2000f8e02ff */
[----:B------:R-:W-:Y:S01]  /*28e0*/  LEA.HI.X.SX32 R26, R26, UR19, 0x1, P2 ;  /* 0x000000131a1a7c11 */ /* 0x000fe200090f0eff */
[----:B------:R-:W-:Y:S01]  /*28f0*/  IMAD R63, R48, UR4, RZ ;  /* 0x00000004303f7c24 */ /* 0x000fe2000f8e02ff */
[----:B------:R-:W-:Y:S01]  /*2900*/  LEA R16, P5, R69, R160, 0x1 ;  /* 0x000000a045107211 */ /* 0x000fe200078a08ff */
[----:B------:R-:W-:Y:S01]  /*2910*/  IMAD R67, R52, UR4, RZ ;  /* 0x0000000434437c24 */ /* 0x000fe2000f8e02ff */
[----:B------:R-:W-:Y:S02]  /*2920*/  LEA.HI.X.SX32 R89, R47, R0, 0x1, P4 ;  /* 0x000000002f597211 */ /* 0x000fe400020f0eff */
[----:B------:R-:W-:-:S02]  /*2930*/  LEA R50, P6, R61, R46, 0x1 ;  /* 0x0000002e3d327211 */ /* 0x000fc400078c08ff */
[----:B------:R-:W-:Y:S01]  /*2940*/  LEA R48, P4, R59, R46, 0x1 ;  /* 0x0000002e3b307211 */ /* 0x000fe200078808ff */
[----:B------:R-:W-:Y:S01]  /*2950*/  IMAD R77, R56, UR4, RZ ;  /* 0x00000004384d7c24 */ /* 0x000fe2000f8e02ff */
[----:B------:R-:W-:Y:S01]  /*2960*/  LEA.HI.X.SX32 R17, R69, R0, 0x1, P5 ;  /* 0x0000000045117211 */ /* 0x000fe200028f0eff */
[----:B------:R-:W-:Y:S01]  /*2970*/  IMAD R73, R54, UR4, RZ ;  /* 0x0000000436497c24 */ /* 0x000fe2000f8e02ff */
[----:B------:R-:W-:Y:S02]  /*2980*/  LEA.HI.X.SX32 R51, R61, R26, 0x1, P6 ;  /* 0x0000001a3d337211 */ /* 0x000fe400030f0eff */
[----:B------:R-:W-:Y:S02]  /*2990*/  LEA R52, P5, R63, R46, 0x1 ;  /* 0x0000002e3f347211 */ /* 0x000fe400078a08ff */
[----:B------:R-:W-:Y:S02]  /*29a0*/  LEA.HI.X.SX32 R49, R59, R26, 0x1, P4 ;  /* 0x0000001a3b317211 */ /* 0x000fe400020f0eff */
[----:B------:R-:W-:-:S02]  /*29b0*/  LEA R56, P6, R67, R46, 0x1 ;  /* 0x0000002e43387211 */ /* 0x000fc400078c08ff */
[----:B------:R-:W-:Y:S01]  /*29c0*/  LEA R54, P4, R65, R46, 0x1 ;  /* 0x0000002e41367211 */ /* 0x000fe200078808ff */
[----:B------:R-:W-:Y:S01]  /*29d0*/  IMAD R91, R58, UR4, RZ ;  /* 0x000000043a5b7c24 */ /* 0x000fe2000f8e02ff */
[-C--:B------:R-:W-:Y:S01]  /*29e0*/  LEA.HI.X.SX32 R53, R63, R26.reuse, 0x1, P5 ;  /* 0x0000001a3f357211 */ /* 0x080fe200028f0eff */
[----:B------:R-:W-:Y:S01]  /*29f0*/  IMAD R177, R177, UR4, RZ ;  /* 0x00000004b1b17c24 */ /* 0x000fe2000f8e02ff */
[----:B------:R-:W-:Y:S01]  /*2a00*/  LEA.HI.X.SX32 R57, R67, R26, 0x1, P6 ;  /* 0x0000001a43397211 */ /* 0x000fe200030f0eff */
[----:B------:R-:W-:Y:S01]  /*2a10*/  IMAD R165, R60, UR4, RZ ;  /* 0x000000043ca57c24 */ /* 0x000fe2000f8e02ff */
[----:B------:R-:W-:Y:S02]  /*2a20*/  LEA R58, P5, R71, R46, 0x1 ;  /* 0x0000002e473a7211 */ /* 0x000fe400078a08ff */
[----:B------:R-:W-:Y:S02]  /*2a30*/  LEA.HI.X.SX32 R55, R65, R26, 0x1, P4 ;  /* 0x0000001a41377211 */ /* 0x000fe400020f0eff */
[----:B------:R-:W-:-:S02]  /*2a40*/  LEA R62, P6, R75, R46, 0x1 ;  /* 0x0000002e4b3e7211 */ /* 0x000fc400078c08ff */
[----:B------:R-:W-:Y:S02]  /*2a50*/  LEA R60, P4, R73, R46, 0x1 ;  /* 0x0000002e493c7211 */ /* 0x000fe400078808ff */
[-C--:B------:R-:W-:Y:S02]  /*2a60*/  LEA.HI.X.SX32 R59, R71, R26.reuse, 0x1, P5 ;  /* 0x0000001a473b7211 */ /* 0x080fe400028f0eff */
[----:B------:R-:W-:Y:S02]  /*2a70*/  LEA.HI.X.SX32 R63, R75, R26, 0x1, P6 ;  /* 0x0000001a4b3f7211 */ /* 0x000fe400030f0eff */
[----:B------:R-:W-:Y:S02]  /*2a80*/  LEA R64, P5, R77, R46, 0x1 ;  /* 0x0000002e4d407211 */ /* 0x000fe400078a08ff */
[----:B------:R-:W-:Y:S02]  /*2a90*/  LEA.HI.X.SX32 R61, R73, R26, 0x1, P4 ;  /* 0x0000001a493d7211 */ /* 0x000fe400020f0eff */
[----:B------:R-:W-:-:S02]  /*2aa0*/  LEA R68, P6, R177, R46, 0x1 ;  /* 0x0000002eb1447211 */ /* 0x000fc400078c08ff */
[----:B------:R-:W-:Y:S01]  /*2ab0*/  LEA R66, P4, R91, R46, 0x1 ;  /* 0x0000002e5b427211 */ /* 0x000fe200078808ff */
[----:B------:R-:W-:Y:S01]  /*2ac0*/  IMAD R47, R20, 0x2, R69 ;  /* 0x00000002142f7824 */ /* 0x000fe200078e0245 */
[-C--:B------:R-:W-:Y:S02]  /*2ad0*/  LEA.HI.X.SX32 R65, R77, R26.reuse, 0x1, P5 ;  /* 0x0000001a4d417211 */ /* 0x080fe400028f0eff */
[----:B------:R-:W-:Y:S02]  /*2ae0*/  LEA.HI.X.SX32 R69, R177, R26, 0x1, P6 ;  /* 0x0000001ab1457211 */ /* 0x000fe400030f0eff */
[----:B------:R-:W-:Y:S02]  /*2af0*/  LEA R70, P5, R161, R46, 0x1 ;  /* 0x0000002ea1467211 */ /* 0x000fe400078a08ff */
[----:B------:R-:W-:Y:S02]  /*2b00*/  LEA.HI.X.SX32 R67, R91, R26, 0x1, P4 ;  /* 0x0000001a5b437211 */ /* 0x000fe400020f0eff */
[----:B------:R-:W-:-:S02]  /*2b10*/  LEA R74, P6, R167, R46, 0x1 ;  /* 0x0000002ea74a7211 */ /* 0x000fc400078c08ff */
[----:B------:R-:W-:Y:S02]  /*2b20*/  LEA R72, P4, R165, R46, 0x1 ;  /* 0x0000002ea5487211 */ /* 0x000fe400078808ff */
[-C--:B------:R-:W-:Y:S01]  /*2b30*/  LEA.HI.X.SX32 R71, R161, R26.reuse, 0x1, P5 ;  /* 0x0000001aa1477211 */ /* 0x080fe200028f0eff */
[----:B------:R-:W-:Y:S01]  /*2b40*/  IMAD R161, R20, 0x2, R47 ;  /* 0x0000000214a17824 */ /* 0x000fe200078e022f */
[-C--:B------:R-:W-:Y:S01]  /*2b50*/  LEA.HI.X.SX32 R75, R167, R26.reuse, 0x1, P6 ;  /* 0x0000001aa74b7211 */ /* 0x080fe200030f0eff */
[----:B------:R-:W-:Y:S01]  /*2b60*/  IMAD R171, R36, UR4, RZ ;  /* 0x0000000424ab7c24 */ /* 0x000fe2000f8e02ff */
[----:B------:R-:W-:Y:S02]  /*2b70*/  LOP3.LUT R202, R19, 0x22, RZ, 0xfc, !PT ;  /* 0x0000002213ca7812 */ /* 0x000fe400078efcff */
[----:B------:R-:W-:Y:S02]  /*2b80*/  LEA.HI.X.SX32 R73, R165, R26, 0x1, P4 ;  /* 0x0000001aa5497211 */ /* 0x000fe400020f0eff */
[----:B------:R-:W-:-:S02]  /*2b90*/  LEA R90, P6, R45, R160, 0x1 ;  /* 0x000000a02d5a7211 */ /* 0x000fc400078c08ff */
[----:B------:R-:W-:Y:S02]  /*2ba0*/  LEA R42, P5, R47, R160, 0x1 ;  /* 0x000000a02f2a7211 */ /* 0x000fe400078a08ff */
[----:B------:R-:W-:Y:S02]  /*2bb0*/  LEA R76, P4, R169, R46, 0x1 ;  /* 0x0000002ea94c7211 */ /* 0x000fe400078808ff */
[----:B------:R-:W-:Y:S02]  /*2bc0*/  ISETP.LT.AND P2, PT, R202, R22, P0 ;  /* 0x00000016ca00720c */ /* 0x000fe40000741270 */
[-C--:B------:R-:W-:Y:S02]  /*2bd0*/  LEA.HI.X.SX32 R91, R45, R0.reuse, 0x1, P6 ;  /* 0x000000002d5b7211 */ /* 0x080fe400030f0eff */
[----:B------:R-:W-:Y:S02]  /*2be0*/  LEA.HI.X.SX32 R43, R47, R0, 0x1, P5 ;  /* 0x000000002f2b7211 */ /* 0x000fe400028f0eff */
[----:B------:R-:W-:-:S02]  /*2bf0*/  LEA.HI.X.SX32 R77, R169, R26, 0x1, P4 ;  /* 0x0000001aa94d7211 */ /* 0x000fc400020f0eff */
[----:B------:R-:W-:Y:S02]  /*2c00*/  LEA R44, P6, R161, R160, 0x1 ;  /* 0x000000a0a12c7211 */ /* 0x000fe400078c08ff */
[----:B------:R-:W-:Y:S02]  /*2c10*/  LEA R46, P5, R171, R46, 0x1 ;  /* 0x0000002eab2e7211 */ /* 0x000fe400078a08ff */
[----:B------:R-:W-:Y:S02]  /*2c20*/  LEA R160, P4, R32, R160, 0x1 ;  /* 0x000000a020a07211 */ /* 0x000fe400078808ff */
[----:B------:R-:W-:Y:S02]  /*2c30*/  LOP3.LUT R201, R19, 0x24, RZ, 0xfc, !PT ;  /* 0x0000002413c97812 */ /* 0x000fe400078efcff */
[----:B------:R-:W-:Y:S02]  /*2c40*/  LEA.HI.X.SX32 R45, R161, R0, 0x1, P6 ;  /* 0x00000000a12d7211 */ /* 0x000fe400030f0eff */
[----:B------:R-:W-:-:S02]  /*2c50*/  LEA.HI.X.SX32 R47, R171, R26, 0x1, P5 ;  /* 0x0000001aab2f7211 */ /* 0x000fc400028f0eff */
[----:B------:R-:W-:Y:S02]  /*2c60*/  LEA.HI.X.SX32 R161, R32, R0, 0x1, P4 ;  /* 0x0000000020a17211 */ /* 0x000fe400020f0eff */
[----:B------:R-:W-:Y:S02]  /*2c70*/  PRMT R26, RZ, 0x7610, R26 ;  /* 0x00007610ff1a7816 */ /* 0x000fe4000000001a */
[----:B------:R-:W-:Y:S02]  /*2c80*/  PRMT R36, RZ, 0x7610, R36 ;  /* 0x00007610ff247816 */ /* 0x000fe40000000024 */
[----:B------:R-:W-:Y:S02]  /*2c90*/  ISETP.LT.AND P4, PT, R201, R22, P0 ;  /* 0x00000016c900720c */ /* 0x000fe40000781270 */
[C---:B------:R-:W-:Y:S01]  /*2ca0*/  LOP3.LUT R200, R19.reuse, 0x26, RZ, 0xfc, !PT ;  /* 0x0000002613c87812 */ /* 0x040fe200078efcff */
[----:B------:R-:W2:Y:S01]  /*2cb0*/  @P3 LDG.E.U16 R26, desc[UR20][R160.64] ;  /* 0x00000014a01a3981 */ /* 0x000ea2000c1e1500 */
[----:B------:R-:W-:-:S02]  /*2cc0*/  LOP3.LUT R199, R19, 0x28, RZ, 0xfc, !PT ;  /* 0x0000002813c77812 */ /* 0x000fc400078efcff */
[-C--:B------:R-:W-:Y:S01]  /*2cd0*/  ISETP.LT.AND P3, PT, R200, R22.reuse, P0 ;  /* 0x00000016c800720c */ /* 0x080fe20000761270 */
[----:B------:R0:W2:Y:S01]  /*2ce0*/  @P2 LDG.E.U16 R36, desc[UR20][R158.64] ;  /* 0x000000149e242981 */ /* 0x0000a2000c1e1500 */
[----:B------:R-:W-:Y:S02]  /*2cf0*/  ISETP.LT.AND P6, PT, R199, R22, P0 ;  /* 0x00000016c700720c */ /* 0x000fe400007c1270 */
[C---:B------:R-:W-:Y:S02]  /*2d00*/  LOP3.LUT R198, R19.reuse, 0x2a, RZ, 0xfc, !PT ;  /* 0x0000002a13c67812 */ /* 0x040fe400078efcff */
[----:B------:R-:W-:Y:S02]  /*2d10*/  LOP3.LUT R197, R19, 0x2c, RZ, 0xfc, !PT ;  /* 0x0000002c13c57812 */ /* 0x000fe400078efcff */
[----:B0-----:R-:W-:Y:S02]  /*2d20*/  PRMT R159, RZ, 0x7610, R159 ;  /* 0x00007610ff9f7816 */ /* 0x001fe4000000009f */
[----:B------:R-:W-:-:S02]  /*2d30*/  PRMT R158, RZ, 0x7610, R158 ;  /* 0x00007610ff9e7816 */ /* 0x000fc4000000009e */
[-C--:B------:R-:W-:Y:S02]  /*2d40*/  ISETP.LT.AND P5, PT, R198, R22.reuse, P0 ;  /* 0x00000016c600720c */ /* 0x080fe400007a1270 */
[----:B------:R0:W2:Y:S01]  /*2d50*/  @P4 LDG.E.U16 R159, desc[UR20][R154.64] ;  /* 0x000000149a9f4981 */ /* 0x0000a2000c1e1500 */
[-C--:B------:R-:W-:Y:S02]  /*2d60*/  ISETP.LT.AND P2, PT, R197, R22.reuse, P0 ;  /* 0x00000016c500720c */ /* 0x080fe40000741270 */
[C---:B------:R-:W-:Y:S01]  /*2d70*/  LOP3.LUT R196, R19.reuse, 0x2e, RZ, 0xfc, !PT ;  /* 0x0000002e13c47812 */ /* 0x040fe200078efcff */
[----:B------:R-:W2:Y:S01]  /*2d80*/  @P3 LDG.E.U16 R158, desc[UR20][R156.64] ;  /* 0x000000149c9e3981 */ /* 0x000ea2000c1e1500 */
[----:B------:R-:W-:Y:S02]  /*2d90*/  LOP3.LUT R195, R19, 0x30, RZ, 0xfc, !PT ;  /* 0x0000003013c37812 */ /* 0x000fe400078efcff */
[----:B0-----:R-:W-:Y:S02]  /*2da0*/  PRMT R154, RZ, 0x7610, R154 ;  /* 0x00007610ff9a7816 */ /* 0x001fe4000000009a */
[----:B------:R-:W-:-:S02]  /*2db0*/  ISETP.LT.AND P3, PT, R196, R22, P0 ;  /* 0x00000016c400720c */ /* 0x000fc40000761270 */
[-C--:B------:R-:W-:Y:S02]  /*2dc0*/  ISETP.LT.AND P4, PT, R195, R22.reuse, P0 ;  /* 0x00000016c300720c */ /* 0x080fe40000781270 */
[----:B------:R0:W2:Y:S01]  /*2dd0*/  @P6 LDG.E.U16 R154, desc[UR20][R152.64] ;  /* 0x00000014989a6981 */ /* 0x0000a2000c1e1500 */
[C---:B------:R-:W-:Y:S02]  /*2de0*/  LOP3.LUT R194, R19.reuse, 0x32, RZ, 0xfc, !PT ;  /* 0x0000003213c27812 */ /* 0x040fe400078efcff */
[----:B------:R-:W-:Y:S02]  /*2df0*/  LOP3.LUT R193, R19, 0x34, RZ, 0xfc, !PT ;  /* 0x0000003413c17812 */ /* 0x000fe400078efcff */
[----:B0-----:R-:W-:Y:S02]  /*2e00*/  PRMT R153, RZ, 0x7610, R153 ;  /* 0x00007610ff997816 */ /* 0x001fe40000000099 */
[----:B------:R-:W-:Y:S02]  /*2e10*/  PRMT R152, RZ, 0x7610, R152 ;  /* 0x00007610ff987816 */ /* 0x000fe40000000098 */
[----:B------:R-:W-:-:S02]  /*2e20*/  ISETP.LT.AND P6, PT, R194, R22, P0 ;  /* 0x00000016c200720c */ /* 0x000fc400007c1270 */
[----:B------:R0:W2:Y:S04]  /*2e30*/  @P5 LDG.E.U16 R153, desc[UR20][R148.64] ;  /* 0x0000001494995981 */ /* 0x0000a8000c1e1500 */
[----:B------:R-:W2:Y:S01]  /*2e40*/  @P2 LDG.E.U16 R152, desc[UR20][R150.64] ;  /* 0x0000001496982981 */ /* 0x000ea2000c1e1500 */
[----:B------:R-:W-:Y:S02]  /*2e50*/  ISETP.LT.AND P2, PT, R193, R22, P0 ;  /* 0x00000016c100720c */ /* 0x000fe40000741270 */
[----:B------:R-:W-:Y:S02]  /*2e60*/  LOP3.LUT R192, R19, 0x36, RZ, 0xfc, !PT ;  /* 0x0000003613c07812 */ /* 0x000fe400078efcff */
[----:B0-----:R-:W-:Y:S02]  /*2e70*/  PRMT R148, RZ, 0x7610, R148 ;  /* 0x00007610ff947816 */ /* 0x001fe40000000094 */
[----:B------:R-:W-:-:S02]  /*2e80*/  PRMT R149, RZ, 0x7610, R149 ;  /* 0x00007610ff957816 */ /* 0x000fc40000000095 */
[----:B------:R-:W-:Y:S02]  /*2e90*/  LOP3.LUT R190, R19, 0x3a, RZ, 0xfc, !PT ;  /* 0x0000003a13be7812 */ /* 0x000fe400078efcff */
[----:B------:R0:W2:Y:S01]  /*2ea0*/  @P3 LDG.E.U16 R148, desc[UR20][R144.64] ;  /* 0x0000001490943981 */ /* 0x0000a2000c1e1500 */
[----:B------:R-:W-:-:S03]  /*2eb0*/  ISETP.LT.AND P3, PT, R192, R22, P0 ;  /* 0x00000016c000720c */ /* 0x000fc60000761270 */
[----:B------:R-:W2:Y:S01]  /*2ec0*/  @P4 LDG.E.U16 R149, desc[UR20][R146.64] ;  /* 0x0000001492954981 */ /* 0x000ea2000c1e1500 */
[----:B------:R-:W-:Y:S02]  /*2ed0*/  ISETP.LT.AND P4, PT, R190, R22, P0 ;  /* 0x00000016be00720c */ /* 0x000fe40000781270 */
[----:B------:R-:W-:Y:S02]  /*2ee0*/  LOP3.LUT R188, R19, 0x3e, RZ, 0xfc, !PT ;  /* 0x0000003e13bc7812 */ /* 0x000fe400078efcff */
[----:B0-----:R-:W-:Y:S02]  /*2ef0*/  PRMT R145, RZ, 0x7610, R145 ;  /* 0x00007610ff917816 */ /* 0x001fe40000000091 */
[----:B------:R-:W-:-:S04]  /*2f00*/  PRMT R144, RZ, 0x7610, R144 ;  /* 0x00007610ff907816 */ /* 0x000fc80000000090 */
[----:B------:R0:W2:Y:S04]  /*2f10*/  @P6 LDG.E.U16 R145, desc[UR20][R138.64] ;  /* 0x000000148a916981 */ /* 0x0000a8000c1e1500 */
[----:B------:R-:W2:Y:S01]  /*2f20*/  @P2 LDG.E.U16 R144, desc[UR20][R140.64] ;  /* 0x000000148c902981 */ /* 0x000ea2000c1e1500 */
[----:B------:R-:W-:Y:S02]  /*2f30*/  ISETP.LT.AND P2, PT, R188, R22, P0 ;  /* 0x00000016bc00720c */ /* 0x000fe40000741270 */
[----:B------:R-:W-:Y:S02]  /*2f40*/  LOP3.LUT R189, R19, 0x3c, RZ, 0xfc, !PT ;  /* 0x0000003c13bd7812 */ /* 0x000fe400078efcff */
[----:B0-----:R-:W-:Y:S02]  /*2f50*/  PRMT R138, RZ, 0x7610, R138 ;  /* 0x00007610ff8a7816 */ /* 0x001fe4000000008a */
[----:B------:R-:W-:-:S02]  /*2f60*/  PRMT R139, RZ, 0x7610, R139 ;  /* 0x00007610ff8b7816 */ /* 0x000fc4000000008b */
[----:B------:R-:W-:Y:S02]  /*2f70*/  LOP3.LUT R186, R19, 0x42, RZ, 0xfc, !PT ;  /* 0x0000004213ba7812 */ /* 0x000fe400078efcff */
[----:B------:R-:W2:Y:S01]  /*2f80*/  @P3 LDG.E.U16 R138, desc[UR20][R142.64] ;  /* 0x000000148e8a3981 */ /* 0x000ea2000c1e1500 */
[----:B------:R-:W-:-:S03]  /*2f90*/  ISETP.LT.AND P3, PT, R189, R22, P0 ;  /* 0x00000016bd00720c */ /* 0x000fc60000761270 */
[----:B------:R0:W2:Y:S01]  /*2fa0*/  @P4 LDG.E.U16 R139, desc[UR20][R134.64] ;  /* 0x00000014868b4981 */ /* 0x0000a2000c1e1500 */
[-C--:B------:R-:W-:Y:S02]  /*2fb0*/  ISETP.LT.AND P4, PT, R186, R22.reuse, P0 ;  /* 0x00000016ba00720c */ /* 0x080fe40000781270 */
[C---:B------:R-:W-:Y:S02]  /*2fc0*/  LOP3.LUT R191, R19.reuse, 0x38, RZ, 0xfc, !PT ;  /* 0x0000003813bf7812 */ /* 0x040fe400078efcff */
[----:B------:R-:W-:Y:S02]  /*2fd0*/  LOP3.LUT R184, R19, 0x46, RZ, 0xfc, !PT ;  /* 0x0000004613b87812 */ /* 0x000fe400078efcff */
[----:B0-----:R-:W-:Y:S02]  /*2fe0*/  PRMT R134, RZ, 0x7610, R134 ;  /* 0x00007610ff867816 */ /* 0x001fe40000000086 */
[----:B------:R-:W-:Y:S02]  /*2ff0*/  ISETP.LT.AND P5, PT, R191, R22, P0 ;  /* 0x00000016bf00720c */ /* 0x000fe400007a1270 */
[----:B------:R-:W-:-:S02]  /*3000*/  PRMT R135, RZ, 0x7610, R135 ;  /* 0x00007610ff877816 */ /* 0x000fc40000000087 */
[----:B------:R-:W2:Y:S01]  /*3010*/  @P2 LDG.E.U16 R134, desc[UR20][R132.64] ;  /* 0x0000001484862981 */ /* 0x000ea2000c1e1500 */
[-C--:B------:R-:W-:Y:S02]  /*3020*/  ISETP.LT.AND P2, PT, R184, R22.reuse, P0 ;  /* 0x00000016b800720c */ /* 0x080fe40000741270 */
[----:B------:R-:W-:Y:S01]  /*3030*/  PRMT R141, RZ, 0x7610, R141 ;  /* 0x00007610ff8d7816 */ /* 0x000fe2000000008d */
[----:B------:R0:W2:Y:S01]  /*3040*/  @P3 LDG.E.U16 R135, desc[UR20][R130.64] ;  /* 0x0000001482873981 */ /* 0x0000a2000c1e1500 */
[C---:B------:R-:W-:Y:S02]  /*3050*/  LOP3.LUT R185, R19.reuse, 0x44, RZ, 0xfc, !PT ;  /* 0x0000004413b97812 */ /* 0x040fe400078efcff */
[----:B------:R-:W-:Y:S02]  /*3060*/  LOP3.LUT R183, R19, 0x48, RZ, 0xfc, !PT ;  /* 0x0000004813b77812 */ /* 0x000fe400078efcff */
[----:B------:R-:W-:Y:S01]  /*3070*/  PRMT R140, RZ, 0x7610, R140 ;  /* 0x00007610ff8c7816 */ /* 0x000fe2000000008c */
[----:B------:R-:W2:Y:S01]  /*3080*/  @P4 LDG.E.U16 R141, desc[UR20][R124.64] ;  /* 0x000000147c8d4981 */ /* 0x000ea2000c1e1500 */
[----:B------:R-:W-:-:S02]  /*3090*/  ISETP.LT.AND P3, PT, R185, R22, P0 ;  /* 0x00000016b900720c */ /* 0x000fc40000761270 */
[-C--:B------:R-:W-:Y:S02]  /*30a0*/  ISETP.LT.AND P4, PT, R183, R22.reuse, P0 ;  /* 0x00000016b700720c */ /* 0x080fe40000781270 */
[----:B0-----:R-:W-:Y:S01]  /*30b0*/  PRMT R131, RZ, 0x7610, R131 ;  /* 0x00007610ff837816 */ /* 0x001fe20000000083 */
[----:B------:R0:W2:Y:S01]  /*30c0*/  @P5 LDG.E.U16 R140, desc[UR20][R136.64] ;  /* 0x00000014888c5981 */ /* 0x0000a2000c1e1500 */
[C---:B------:R-:W-:Y:S02]  /*30d0*/  LOP3.LUT R164, R19.reuse, 0x4c, RZ, 0xfc, !PT ;  /* 0x0000004c13a47812 */ /* 0x040fe400078efcff */
[----:B------:R-:W-:Y:S02]  /*30e0*/  LOP3.LUT R187, R19, 0x40, RZ, 0xfc, !PT ;  /* 0x0000004013bb7812 */ /* 0x000fe400078efcff */
[----:B------:R-:W2:Y:S01]  /*30f0*/  @P2 LDG.E.U16 R131, desc[UR20][R120.64] ;  /* 0x0000001478832981 */ /* 0x000ea2000c1e1500 */
[----:B------:R-:W-:Y:S02]  /*3100*/  ISETP.LT.AND P2, PT, R164, R22, P0 ;  /* 0x00000016a400720c */ /* 0x000fe40000741270 */
[----:B------:R-:W-:-:S02]  /*3110*/  PRMT R133, RZ, 0x7610, R133 ;  /* 0x00007610ff857816 */ /* 0x000fc40000000085 */
[----:B0-----:R-:W-:Y:S02]  /*3120*/  PRMT R136, RZ, 0x7610, R136 ;  /* 0x00007610ff887816 */ /* 0x001fe40000000088 */
[C---:B------:R-:W-:Y:S02]  /*3130*/  LOP3.LUT R182, R19.reuse, 0x4a, RZ, 0xfc, !PT ;  /* 0x0000004a13b67812 */ /* 0x040fe400078efcff */
[----:B------:R-:W-:Y:S01]  /*3140*/  LOP3.LUT R181, R19, 0x4e, RZ, 0xfc, !PT ;  /* 0x0000004e13b57812 */ /* 0x000fe200078efcff */
[----:B------:R-:W2:Y:S01]  /*3150*/  @P4 LDG.E.U16 R133, desc[UR20][R122.64] ;  /* 0x000000147a854981 */ /* 0x000ea2000c1e1500 */
[-C--:B------:R-:W-:Y:S02]  /*3160*/  ISETP.LT.AND P5, PT, R187, R22.reuse, P0 ;  /* 0x00000016bb00720c */ /* 0x080fe400007a1270 */
[----:B------:R-:W-:Y:S01]  /*3170*/  LOP3.LUT R170, R19, 0x52, RZ, 0xfc, !PT ;  /* 0x0000005213aa7812 */ /* 0x000fe200078efcff */
[----:B------:R0:W2:Y:S01]  /*3180*/  @P3 LDG.E.U16 R136, desc[UR20][R126.64] ;  /* 0x000000147e883981 */ /* 0x0000a2000c1e1500 */
[----:B------:R-:W-:-:S02]  /*3190*/  ISETP.LT.AND P6, PT, R182, R22, P0 ;  /* 0x00000016b600720c */ /* 0x000fc400007c1270 */
[-C--:B------:R-:W-:Y:S02]  /*31a0*/  ISETP.LT.AND P3, PT, R181, R22.reuse, P0 ;  /* 0x00000016b500720c */ /* 0x080fe40000761270 */
[----:B------:R-:W-:Y:S02]  /*31b0*/  PRMT R124, RZ, 0x7610, R124 ;  /* 0x00007610ff7c7816 */ /* 0x000fe4000000007c */
[----:B------:R-:W-:Y:S02]  /*31c0*/  ISETP.LT.AND P4, PT, R170, R22, P0 ;  /* 0x00000016aa00720c */ /* 0x000fe40000781270 */
[C---:B------:R-:W-:Y:S02]  /*31d0*/  LOP3.LUT R174, R19.reuse, 0x56, RZ, 0xfc, !PT ;  /* 0x0000005613ae7812 */ /* 0x040fe400078efcff */
[----:B------:R-:W-:Y:S01]  /*31e0*/  PRMT R137, RZ, 0x7610, R137 ;  /* 0x00007610ff897816 */ /* 0x000fe20000000089 */
[----:B------:R-:W2:Y:S01]  /*31f0*/  @P2 LDG.E.U16 R124, desc[UR20][R116.64] ;  /* 0x00000014747c2981 */ /* 0x000ea2000c1e1500 */
[----:B------:R-:W-:-:S02]  /*3200*/  LOP3.LUT R168, R19, 0x50, RZ, 0xfc, !PT ;  /* 0x0000005013a87812 */ /* 0x000fc400078efcff */
[----:B------:R-:W-:Y:S02]  /*3210*/  PRMT R125, RZ, 0x7610, R125 ;  /* 0x00007610ff7d7816 */ /* 0x000fe4000000007d */
[----:B0-----:R-:W-:Y:S01]  /*3220*/  PRMT R127, RZ, 0x7610, R127 ;  /* 0x00007610ff7f7816 */ /* 0x001fe2000000007f */
[----:B------:R-:W3:Y:S01]  /*3230*/  @P5 LDG.E.U16 R137, desc[UR20][R128.64] ;  /* 0x0000001480895981 */ /* 0x000ee2000c1e1500 */
[-C--:B------:R-:W-:Y:S02]  /*3240*/  ISETP.LT.AND P2, PT, R174, R22.reuse, P0 ;  /* 0x00000016ae00720c */ /* 0x080fe40000741270 */
[----:B------:R-:W-:Y:S01]  /*3250*/  PRMT R120, RZ, 0x7610, R120 ;  /* 0x00007610ff787816 */ /* 0x000fe20000000078 */
[----:B------:R0:W3:Y:S01]  /*3260*/  @P6 LDG.E.U16 R125, desc[UR20][R114.64] ;  /* 0x00000014727d6981 */ /* 0x0000e2000c1e1500 */
[C---:B------:R-:W-:Y:S02]  /*3270*/  LOP3.LUT R180, R19.reuse, 0x54, RZ, 0xfc, !PT ;  /* 0x0000005413b47812 */ /* 0x040fe400078efcff */
[----:B------:R-:W-:Y:S01]  /*3280*/  ISETP.LT.AND P5, PT, R168, R22, P0 ;  /* 0x00000016a800720c */ /* 0x000fe200007a1270 */
[----:B------:R-:W3:Y:S01]  /*3290*/  @P3 LDG.E.U16 R127, desc[UR20][R118.64] ;  /* 0x00000014767f3981 */ /* 0x000ee2000c1e1500 */
[----:B------:R-:W-:-:S02]  /*32a0*/  LOP3.LUT R179, R19, 0x5a, RZ, 0xfc, !PT ;  /* 0x0000005a13b37812 */ /* 0x000fc400078efcff */
[-C--:B------:R-:W-:Y:S01]  /*32b0*/  ISETP.LT.AND P3, PT, R180, R22.reuse, P0 ;  /* 0x00000016b400720c */ /* 0x080fe20000761270 */
[----:B------:R1:W3:Y:S01]  /*32c0*/  @P4 LDG.E.U16 R120, desc[UR20][R110.64] ;  /* 0x000000146e784981 */ /* 0x0002e2000c1e1500 */
[----:B------:R-:W-:Y:S02]  /*32d0*/  ISETP.LT.AND P4, PT, R179, R22, P0 ;  /* 0x00000016b300720c */ /* 0x000fe40000781270 */
[----:B0-----:R-:W-:Y:S02]  /*32e0*/  PRMT R115, RZ, 0x7610, R115 ;  /* 0x00007610ff737816 */ /* 0x001fe40000000073 */
[C---:B------:R-:W-:Y:S02]  /*32f0*/  LOP3.LUT R172, R19.reuse, 0x5e, RZ, 0xfc, !PT ;  /* 0x0000005e13ac7812 */ /* 0x040fe400078efcff */
[----:B------:R-:W-:Y:S02]  /*3300*/  PRMT R121, RZ, 0x7610, R121 ;  /* 0x00007610ff797816 */ /* 0x000fe40000000079 */
[----:B------:R-:W3:Y:S01]  /*3310*/  @P2 LDG.E.U16 R115, desc[UR20][R108.64] ;  /* 0x000000146c732981 */ /* 0x000ee2000c1e1500 */
[----:B------:R-:W-:-:S02]  /*3320*/  LOP3.LUT R176, R19, 0x58, RZ, 0xfc, !PT ;  /* 0x0000005813b07812 */ /* 0x000fc400078efcff */
[----:B------:R-:W-:Y:S01]  /*3330*/  PRMT R114, RZ, 0x7610, R114 ;  /* 0x00007610ff727816 */ /* 0x000fe20000000072 */
[----:B------:R-:W3:Y:S01]  /*3340*/  @P5 LDG.E.U16 R121, desc[UR20][R112.64] ;  /* 0x0000001470795981 */ /* 0x000ee2000c1e1500 */
[-C--:B------:R-:W-:Y:S02]  /*3350*/  ISETP.LT.AND P2, PT, R172, R22.reuse, P0 ;  /* 0x00000016ac00720c */ /* 0x080fe40000741270 */
[----:B-1----:R-:W-:Y:S02]  /*3360*/  PRMT R111, RZ, 0x7610, R111 ;  /* 0x00007610ff6f7816 */ /* 0x002fe4000000006f */
[----:B------:R-:W-:Y:S01]  /*3370*/  ISETP.LT.AND P5, PT, R176, R22, P0 ;  /* 0x00000016b000720c */ /* 0x000fe200007a1270 */
[----:B------:R0:W4:Y:S01]  /*3380*/  @P3 LDG.E.U16 R114, desc[UR20][R106.64] ;  /* 0x000000146a723981 */ /* 0x000122000c1e1500 */
[----:B------:R-:W-:-:S03]  /*3390*/  LOP3.LUT R166, R19, 0x60, RZ, 0xfc, !PT ;  /* 0x0000006013a67812 */ /* 0x000fc600078efcff */
[----:B------:R1:W4:Y:S01]  /*33a0*/  @P4 LDG.E.U16 R111, desc[UR20][R2.64] ;  /* 0x00000014026f4981 */ /* 0x000322000c1e1500 */
[----:B------:R-:W-:Y:S02]  /*33b0*/  ISETP.LT.AND P4, PT, R166, R22, P0 ;  /* 0x00000016a600720c */ /* 0x000fe40000781270 */
[----:B0-----:R-:W-:Y:S02]  /*33c0*/  PRMT R107, RZ, 0x7610, R107 ;  /* 0x00007610ff6b7816 */ /* 0x001fe4000000006b */
[----:B------:R-:W-:Y:S02]  /*33d0*/  PRMT R113, RZ, 0x7610, R113 ;  /* 0x00007610ff717816 */ /* 0x000fe40000000071 */
[----:B------:R-:W-:Y:S02]  /*33e0*/  LOP3.LUT R178, R19, 0x5c, RZ, 0xfc, !PT ;  /* 0x0000005c13b27812 */ /* 0x000fe400078efcff */
[----:B------:R0:W4:Y:S01]  /*33f0*/  @P2 LDG.E.U16 R107, desc[UR20][R4.64] ;  /* 0x00000014046b2981 */ /* 0x000122000c1e1500 */
[----:B------:R-:W-:-:S02]  /*3400*/  PRMT R109, RZ, 0x7610, R109 ;  /* 0x00007610ff6d7816 */ /* 0x000fc4000000006d */
[-C--:B------:R-:W-:Y:S01]  /*3410*/  ISETP.LT.AND P3, PT, R178, R22.reuse, P0 ;  /* 0x00000016b200720c */ /* 0x080fe20000761270 */
[----:B------:R-:W4:Y:S01]  /*3420*/  @P5 LDG.E.U16 R113, desc[UR20][R104.64] ;  /* 0x0000001468715981 */ /* 0x000f22000c1e1500 */
[C---:B------:R-:W-:Y:S02]  /*3430*/  LOP3.LUT R0, R19.reuse, 0x62, RZ, 0xfc, !PT ;  /* 0x0000006213007812 */ /* 0x040fe400078efcff */
[C---:B-1----:R-:W-:Y:S01]  /*3440*/  LOP3.LUT R2, R19.reuse, 0x64, RZ, 0xfc, !PT ;  /* 0x0000006413027812 */ /* 0x042fe200078efcff */
[----:B------:R1:W5:Y:S01]  /*3450*/  @P4 LDG.E.U16 R109, desc[UR20][R100.64] ;  /* 0x00000014646d4981 */ /* 0x000362000c1e1500 */
[C---:B0-----:R-:W-:Y:S02]  /*3460*/  LOP3.LUT R4, R19.reuse, 0x68, RZ, 0xfc, !PT ;  /* 0x0000006813047812 */ /* 0x041fe400078efcff */
[----:B------:R-:W-:Y:S02]  /*3470*/  LOP3.LUT R5, R19, 0x6a, RZ, 0xfc, !PT ;  /* 0x0000006a13057812 */ /* 0x000fe400078efcff */
[----:B------:R-:W-:-:S02]  /*3480*/  ISETP.LT.AND P5, PT, R4, R22, P0 ;  /* 0x000000160400720c */ /* 0x000fc400007a1270 */
[-C--:B------:R-:W-:Y:S02]  /*3490*/  ISETP.LT.AND P6, PT, R0, R22.reuse, P0 ;  /* 0x000000160000720c */ /* 0x080fe400007c1270 */
[-C--:B------:R-:W-:Y:S02]  /*34a0*/  ISETP.LT.AND P4, PT, R5, R22.reuse, P0 ;  /* 0x000000160500720c */ /* 0x080fe40000781270 */
[----:B------:R-:W-:Y:S02]  /*34b0*/  PRMT R110, RZ, 0x7610, R110 ;  /* 0x00007610ff6e7816 */ /* 0x000fe4000000006e */
[----:B------:R-:W-:Y:S02]  /*34c0*/  PRMT R117, RZ, 0x7610, R117 ;  /* 0x00007610ff757816 */ /* 0x000fe40000000075 */
[----:B------:R-:W-:Y:S02]  /*34d0*/  LOP3.LUT R3, R19, 0x66, RZ, 0xfc, !PT ;  /* 0x0000006613037812 */ /* 0x000fe400078efcff */
[----:B------:R-:W-:Y:S01]  /*34e0*/  ISETP.LT.AND P2, PT, R2, R22, P0 ;  /* 0x000000160200720c */ /* 0x000fe20000741270 */
[----:B------:R0:W5:Y:S01]  /*34f0*/  @P3 LDG.E.U16 R110, desc[UR20][R102.64] ;  /* 0x00000014666e3981 */ /* 0x000162000c1e1500 */
[----:B------:R-:W-:-:S02]  /*3500*/  PRMT R108, RZ, 0x7610, R108 ;  /* 0x00007610ff6c7816 */ /* 0x000fc4000000006c */
[----:B-1----:R-:W-:Y:S01]  /*3510*/  PRMT R101, RZ, 0x7610, R101 ;  /* 0x00007610ff657816 */ /* 0x002fe20000000065 */
[----:B------:R1:W5:Y:S01]  /*3520*/  @P5 LDG.E.U16 R117, desc[UR20][R8.64] ;  /* 0x0000001408755981 */ /* 0x000362000c1e1500 */
[----:B------:R-:W-:-:S03]  /*3530*/  ISETP.LT.AND P3, PT, R3, R22, P0 ;  /* 0x000000160300720c */ /* 0x000fc60000761270 */
[----:B------:R1:W5:Y:S01]  /*3540*/  @P6 LDG.E.U16 R108, desc[UR20][R6.64] ;  /* 0x00000014066c6981 */ /* 0x000362000c1e1500 */
[----:B0-----:R-:W-:-:S03]  /*3550*/  PRMT R103, RZ, 0x7610, R103 ;  /* 0x00007610ff677816 */ /* 0x001fc60000000067 */
[----:B------:R0:W5:Y:S01]  /*3560*/  @P4 LDG.E.U16 R101, desc[UR20][R10.64] ;  /* 0x000000140a654981 */ /* 0x000162000c1e1500 */
[C---:B-1----:R-:W-:Y:S02]  /*3570*/  LOP3.LUT R8, R19.reuse, 0x70, RZ, 0xfc, !PT ;  /* 0x0000007013087812 */ /* 0x042fe400078efcff */
[----:B------:R-:W-:Y:S01]  /*3580*/  PRMT R105, RZ, 0x7610, R105 ;  /* 0x00007610ff697816 */ /* 0x000fe20000000069 */
[----:B------:R-:W5:Y:S01]  /*3590*/  @P2 LDG.E.U16 R103, desc[UR20][R96.64] ;  /* 0x0000001460672981 */ /* 0x000f62000c1e1500 */
[C---:B------:R-:W-:Y:S02]  /*35a0*/  LOP3.LUT R7, R19.reuse, 0x6e, RZ, 0xfc, !PT ;  /* 0x0000006e13077812 */ /* 0x040fe400078efcff */
[----:B------:R-:W-:Y:S02]  /*35b0*/  ISETP.LT.AND P6, PT, R8, R22, P0 ;  /* 0x000000160800720c */ /* 0x000fe400007c1270 */
[C---:B0-----:R-:W-:Y:S01]  /*35c0*/  LOP3.LUT R10, R19.reuse, 0x74, RZ, 0xfc, !PT ;  /* 0x00000074130a7812 */ /* 0x041fe200078efcff */
[----:B------:R0:W5:Y:S01]  /*35d0*/  @P3 LDG.E.U16 R105, desc[UR20][R98.64] ;  /* 0x0000001462693981 */ /* 0x000162000c1e1500 */
[----:B------:R-:W-:-:S02]  /*35e0*/  LOP3.LUT R6, R19, 0x6c, RZ, 0xfc, !PT ;  /* 0x0000006c13067812 */ /* 0x000fc400078efcff */
[-C--:B------:R-:W-:Y:S02]  /*35f0*/  ISETP.LT.AND P2, PT, R7, R22.reuse, P0 ;  /* 0x000000160700720c */ /* 0x080fe40000741270 */
[-C--:B------:R-:W-:Y:S02]  /*3600*/  ISETP.LT.AND P5, PT, R10, R22.reuse, P0 ;  /* 0x000000160a00720c */ /* 0x080fe400007a1270 */
[----:B------:R-:W-:Y:S02]  /*3610*/  PRMT R119, RZ, 0x7610, R119 ;  /* 0x00007610ff777816 */ /* 0x000fe40000000077 */
[----:B------:R-:W-:Y:S02]  /*3620*/  ISETP.LT.AND P3, PT, R6, R22, P0 ;  /* 0x000000160600720c */ /* 0x000fe40000761270 */
[----:B------:R-:W-:Y:S02]  /*3630*/  LOP3.LUT R9, R19, 0x72, RZ, 0xfc, !PT ;  /* 0x0000007213097812 */ /* 0x000fe400078efcff */
[----:B0-----:R-:W-:Y:S01]  /*3640*/  PRMT R99, RZ, 0x7610, R99 ;  /* 0x00007610ff637816 */ /* 0x001fe20000000063 */
[----:B------:R0:W5:Y:S01]  /*3650*/  @P6 LDG.E.U16 R119, desc[UR20][R12.64] ;  /* 0x000000140c776981 */ /* 0x000162000c1e1500 */
[----:B------:R-:W-:-:S02]  /*3660*/  PRMT R112, RZ, 0x7610, R112 ;  /* 0x00007610ff707816 */ /* 0x000fc40000000070 */
[----:B------:R-:W-:Y:S02]  /*3670*/  ISETP.LT.AND P4, PT, R9, R22, P0 ;  /* 0x000000160900720c */ /* 0x000fe40000781270 */
[----:B------:R-:W-:Y:S01]  /*3680*/  PRMT R97, RZ, 0x7610, R97 ;  /* 0x00007610ff617816 */ /* 0x000fe20000000061 */
[----:B------:R1:W5:Y:S01]  /*3690*/  @P2 LDG.E.U16 R99, desc[UR20][R94.64] ;  /* 0x000000145e632981 */ /* 0x000362000c1e1500 */
[----:B0-----:R-:W-:-:S03]  /*36a0*/  LOP3.LUT R12, R19, 0x78, RZ, 0xfc, !PT ;  /* 0x00000078130c7812 */ /* 0x001fc600078efcff */
[----:B------:R-:W5:Y:S01]  /*36b0*/  @P5 LDG.E.U16 R112, desc[UR20][R82.64] ;  /* 0x0000001452705981 */ /* 0x000f62000c1e1500 */
[C---:B------:R-:W-:Y:S02]  /*36c0*/  LOP3.LUT R11, R19.reuse, 0x76, RZ, 0xfc, !PT ;  /* 0x00000076130b7812 */ /* 0x040fe400078efcff */
[-C--:B------:R-:W-:Y:S01]  /*36d0*/  ISETP.LT.AND P2, PT, R12, R22.reuse, P0 ;  /* 0x000000160c00720c */ /* 0x080fe20000741270 */
[----:B------:R0:W5:Y:S01]  /*36e0*/  @P3 LDG.E.U16 R97, desc[UR20][R92.64] ;  /* 0x000000145c613981 */ /* 0x000162000c1e1500 */
[-C--:B------:R-:W-:Y:S02]  /*36f0*/  ISETP.LT.AND P5, PT, R19, R22.reuse, P0 ;  /* 0x000000161300720c */ /* 0x080fe400007a1270 */
[----:B------:R-:W-:Y:S02]  /*3700*/  PRMT R116, RZ, 0x7610, R116 ;  /* 0x00007610ff747816 */ /* 0x000fe40000000074 */
[----:B------:R-:W-:Y:S02]  /*3710*/  ISETP.LT.AND P3, PT, R11, R22, P0 ;  /* 0x000000160b00720c */ /* 0x000fe40000761270 */
[----:B------:R-:W-:-:S02]  /*3720*/  LOP3.LUT R13, R19, 0x7a, RZ, 0xfc, !PT ;  /* 0x0000007a130d7812 */ /* 0x000fc400078efcff */
[----:B-1----:R-:W-:Y:S01]  /*3730*/  PRMT R95, RZ, 0x7610, R95 ;  /* 0x00007610ff5f7816 */ /* 0x002fe2000000005f */
[----:B------:R1:W5:Y:S01]  /*3740*/  @P4 LDG.E.U16 R116, desc[UR20][R14.64] ;  /* 0x000000140e744981 */ /* 0x000362000c1e1500 */
[----:B------:R-:W-:Y:S02]  /*3750*/  PRMT R123, RZ, 0x7610, R123 ;  /* 0x00007610ff7b7816 */ /* 0x000fe4000000007b */
[-C--:B------:R-:W-:Y:S02]  /*3760*/  ISETP.LT.AND P4, PT, R13, R22.reuse, P0 ;  /* 0x000000160d00720c */ /* 0x080fe40000781270 */
[C---:B------:R-:W-:Y:S01]  /*3770*/  LOP3.LUT R212, R19.reuse, 0x2, RZ, 0xfc, !PT ;  /* 0x0000000213d47812 */ /* 0x040fe200078efcff */
[----:B------:R-:W5:Y:S01]  /*3780*/  @P2 LDG.E.U16 R95, desc[UR20][R78.64] ;  /* 0x000000144e5f2981 */ /* 0x000f62000c1e1500 */
[----:B0-----:R-:W-:Y:S02]  /*3790*/  PRMT R93, RZ, 0x7610, R93 ;  /* 0x00007610ff5d7816 */ /* 0x001fe4000000005d */
[----:B------:R-:W-:Y:S01]  /*37a0*/  ISETP.LT.AND P2, PT, R212, R22, P0 ;  /* 0x00000016d400720c */ /* 0x000fe20000741270 */
[----:B------:R-:W5:Y:S01]  /*37b0*/  @P5 LDG.E.U16 R123, desc[UR20][R84.64] ;  /* 0x00000014547b5981 */ /* 0x000f62000c1e1500 */
[----:B-1----:R-:W-:-:S02]  /*37c0*/  LOP3.LUT R14, R19, 0x7c, RZ, 0xfc, !PT ;  /* 0x0000007c130e7812 */ /* 0x002fc400078efcff */
[----:B------:R-:W-:Y:S01]  /*37d0*/  PRMT R83, RZ, 0x7610, R83 ;  /* 0x00007610ff537816 */ /* 0x000fe20000000053 */
[----:B------:R-:W5:Y:S01]  /*37e0*/  @P3 LDG.E.U16 R93, desc[UR20][R80.64] ;  /* 0x00000014505d3981 */ /* 0x000f62000c1e1500 */
[----:B------:R-:W-:Y:S02]  /*37f0*/  ISETP.LT.AND P3, PT, R14, R22, P0 ;  /* 0x000000160e00720c */ /* 0x000fe40000761270 */
[----:B------:R-:W-:Y:S02]  /*3800*/  PRMT R151, RZ, 0x7610, R151 ;  /* 0x00007610ff977816 */ /* 0x000fe40000000097 */
[----:B------:R0:W5:Y:S01]  /*3810*/  @P4 LDG.E.U16 R83, desc[UR20][R16.64] ;  /* 0x0000001410534981 */ /* 0x000162000c1e1500 */
[----:B------:R-:W-:Y:S02]  /*3820*/  PRMT R82, RZ, 0x7610, R82 ;  /* 0x00007610ff527816 */ /* 0x000fe40000000052 */
[C---:B------:R-:W-:Y:S01]  /*3830*/  LOP3.LUT R15, R19.reuse, 0x7e, RZ, 0xfc, !PT ;  /* 0x0000007e130f7812 */ /* 0x040fe200078efcff */
[----:B------:R-:W5:Y:S01]  /*3840*/  @P2 LDG.E.U16 R151, desc[UR20][R86.64] ;  /* 0x0000001456972981 */ /* 0x000f62000c1e1500 */
[----:B0-----:R-:W-:-:S04]  /*3850*/  LOP3.LUT R16, R19, 0x4, RZ, 0xfc, !PT ;  /* 0x0000000413107812 */ /* 0x001fc800078efcff */
[----:B------:R-:W5:Y:S01]  /*3860*/  @P3 LDG.E.U16 R82, desc[UR20][R42.64] ;  /* 0x000000142a523981 */ /* 0x000f62000c1e1500 */
[-C--:B------:R-:W-:Y:S02]  /*3870*/  ISETP.LT.AND P2, PT, R16, R22.reuse, P0 ;  /* 0x000000161000720c */ /* 0x080fe40000741270 */
[----:B------:R-:W-:Y:S02]  /*3880*/  LOP3.LUT R16, R19, 0x6, RZ, 0xfc, !PT ;  /* 0x0000000613107812 */ /* 0x000fe400078efcff */
[-C--:B------:R-:W-:Y:S02]  /*3890*/  ISETP.LT.AND P6, PT, R15, R22.reuse, P0 ;  /* 0x000000160f00720c */ /* 0x080fe400007c1270 */
[-C--:B------:R-:W-:Y:S02]  /*38a0*/  ISETP.LT.AND P3, PT, R211, R22.reuse, P0 ;  /* 0x00000016d300720c */ /* 0x080fe40000761270 */
[----:B------:R-:W-:Y:S02]  /*38b0*/  ISETP.LT.AND P0, PT, R16, R22, P0 ;  /* 0x000000161000720c */ /* 0x000fe40000701270 */
[----:B------:R-:W-:-:S02]  /*38c0*/  PRMT R81, RZ, 0x7610, R81 ;  /* 0x00007610ff517816 */ /* 0x000fc40000000051 */
[----:B------:R-:W-:Y:S02]  /*38d0*/  PRMT R147, RZ, 0x7610, R147 ;  /* 0x00007610ff937816 */ /* 0x000fe40000000093 */
[----:B------:R-:W-:Y:S02]  /*38e0*/  PRMT R143, RZ, 0x7610, R143 ;  /* 0x00007610ff8f7816 */ /* 0x000fe4000000008f */
[----:B------:R-:W-:Y:S01]  /*38f0*/  PRMT R132, RZ, 0x7610, R132 ;  /* 0x00007610ff847816 */ /* 0x000fe20000000084 */
[----:B------:R0:W5:Y:S01]  /*3900*/  @P6 LDG.E.U16 R81, desc[UR20][R44.64] ;  /* 0x000000142c516981 */ /* 0x000162000c1e1500 */
[----:B------:R-:W-:Y:S02]  /*3910*/  PRMT R156, RZ, 0x7610, R156 ;  /* 0x00007610ff9c7816 */ /* 0x000fe4000000009c */
[----:B------:R-:W-:Y:S01]  /*3920*/  PRMT R150, RZ, 0x7610, R150 ;  /* 0x00007610ff967816 */ /* 0x000fe20000000096 */
[----:B------:R-:W5:Y:S01]  /*3930*/  @P2 LDG.E.U16 R147, desc[UR20][R88.64] ;  /* 0x0000001458932981 */ /* 0x000f62000c1e1500 */
[----:B------:R-:W-:-:S02]  /*3940*/  PRMT R146, RZ, 0x7610, R146 ;  /* 0x00007610ff927816 */ /* 0x000fc40000000092 */
[----:B------:R-:W-:Y:S01]  /*3950*/  PRMT R142, RZ, 0x7610, R142 ;  /* 0x00007610ff8e7816 */ /* 0x000fe2000000008e */
[----:B------:R-:W5:Y:S01]  /*3960*/  @P0 LDG.E.U16 R143, desc[UR20][R90.64] ;  /* 0x000000145a8f0981 */ /* 0x000f62000c1e1500 */
[----:B------:R-:W-:Y:S02]  /*3970*/  PRMT R128, RZ, 0x7610, R128 ;  /* 0x00007610ff807816 */ /* 0x000fe40000000080 */
[----:B------:R-:W-:Y:S01]  /*3980*/  PRMT R130, RZ, 0x7610, R130 ;  /* 0x00007610ff827816 */ /* 0x000fe20000000082 */
[----:B------:R-:W5:Y:S01]  /*3990*/  @P3 LDG.E.U16 R132, desc[UR20][R48.64] ;  /* 0x0000001430843981 */ /* 0x000f62000c1e1500 */
[----:B------:R-:W-:Y:S02]  /*39a0*/  PRMT R129, RZ, 0x7610, R129 ;  /* 0x00007610ff817816 */ /* 0x000fe40000000081 */
[----:B0-----:R-:W-:Y:S01]  /*39b0*/  PRMT R44, RZ, 0x7610, R44 ;  /* 0x00007610ff2c7816 */ /* 0x001fe2000000002c */
[----:B------:R-:W5:Y:S01]  /*39c0*/  @P3 LDG.E.U16 R156, desc[UR20][R56.64] ;  /* 0x00000014389c3981 */ /* 0x000f62000c1e1500 */
[----:B------:R-:W-:-:S02]  /*39d0*/  PRMT R126, RZ, 0x7610, R126 ;  /* 0x00007610ff7e7816 */ /* 0x000fc4000000007e */
[----:B------:R-:W-:Y:S01]  /*39e0*/  PRMT R122, RZ, 0x7610, R122 ;  /* 0x00007610ff7a7816 */ /* 0x000fe2000000007a */
[----:B------:R-:W5:Y:S04]  /*39f0*/  @P3 LDG.E.U16 R150, desc[UR20][R64.64] ;  /* 0x0000001440963981 */ /* 0x000f68000c1e1500 */
[----:B------:R-:W5:Y:S01]  /*3a00*/  @P3 LDG.E.U16 R146, desc[UR20][R72.64] ;  /* 0x0000001448923981 */ /* 0x000f62000c1e1500 */
[----:B------:R-:W-:-:S03]  /*3a10*/  PRMT R118, RZ, 0x7610, R118 ;  /* 0x00007610ff767816 */ /* 0x000fc60000000076 */
[----:B------:R-:W5:Y:S04]  /*3a20*/  @P3 LDG.E.U16 R142, desc[UR20][R50.64] ;  /* 0x00000014328e3981 */ /* 0x000f68000c1e1500 */
[----:B------:R-:W5:Y:S04]  /*3a30*/  @P3 LDG.E.U16 R128, desc[UR20][R58.64] ;  /* 0x000000143a803981 */ /* 0x000f68000c1e1500 */
[----:B------:R-:W5:Y:S04]  /*3a40*/  @P3 LDG.E.U16 R130, desc[UR20][R66.64] ;  /* 0x0000001442823981 */ /* 0x000f68000c1e1500 */
[----:B------:R-:W5:Y:S04]  /*3a50*/  @P3 LDG.E.U16 R129, desc[UR20][R74.64] ;  /* 0x000000144a813981 */ /* 0x000f68000c1e1500 */
[----:B------:R-:W5:Y:S04]  /*3a60*/  @P3 LDG.E.U16 R44, desc[UR20][R52.64] ;  /* 0x00000014342c3981 */ /* 0x000f68000c1e1500 */
[----:B------:R-:W5:Y:S04]  /*3a70*/  @P3 LDG.E.U16 R126, desc[UR20][R60.64] ;  /* 0x000000143c7e3981 */ /* 0x000f68000c1e1500 */
[----:B------:R-:W5:Y:S04]  /*3a80*/  @P3 LDG.E.U16 R122, desc[UR20][R68.64] ;  /* 0x00000014447a3981 */ /* 0x000f68000c1e1500 */
[----:B------:R-:W5:Y:S01]  /*3a90*/  @P3 LDG.E.U16 R118, desc[UR20][R76.64] ;  /* 0x000000144c763981 */ /* 0x000f62000c1e1500 */
[----:B------:R-:W-:-:S06]  /*3aa0*/  PRMT R80, RZ, 0x7610, R80 ;  /* 0x00007610ff507816 */ /* 0x000fcc0000000050 */
[----:B------:R-:W5:Y:S01]  /*3ab0*/  @P3 LDG.E.U16 R80, desc[UR20][R54.64] ;  /* 0x0000001436503981 */ /* 0x000f62000c1e1500 */
[----:B------:R-:W-:Y:S02]  /*3ac0*/  PRMT R79, RZ, 0x7610, R79 ;  /* 0x00007610ff4f7816 */ /* 0x000fe4000000004f */
[----:B------:R-:W-:Y:S02]  /*3ad0*/  PRMT R78, RZ, 0x7610, R78 ;  /* 0x00007610ff4e7816 */ /* 0x000fe4000000004e */
[----:B------:R-:W-:Y:S02]  /*3ae0*/  PRMT R45, RZ, 0x7610, R45 ;  /* 0x00007610ff2d7816 */ /* 0x000fe4000000002d */
[----:B------:R-:W5:Y:S04]  /*3af0*/  @P3 LDG.E.U16 R79, desc[UR20][R62.64] ;  /* 0x000000143e4f3981 */ /* 0x000f68000c1e1500 */
[----:B------:R-:W5:Y:S04]  /*3b00*/  @P3 LDG.E.U16 R78, desc[UR20][R70.64] ;  /* 0x00000014464e3981 */ /* 0x000f68000c1e1500 */
[----:B------:R-:W5:Y:S01]  /*3b10*/  @P3 LDG.E.U16 R45, desc[UR20][R46.64] ;  /* 0x000000142e2d3981 */ /* 0x000f62000c1e1500 */
[----:B------:R-:W-:Y:S01]  /*3b20*/  SHF.R.S32.HI R17, RZ, 0x7, R210 ;  /* 0x00000007ff117819 */ /* 0x000fe200000114d2 */
[----:B------:R-:W-:-:S03]  /*3b30*/  IMAD.SHL.U32 R16, R210, 0x2, RZ ;  /* 0x00000002d2107824 */ /* 0x000fc600078e00ff */
[----:B------:R-:W-:-:S04]  /*3b40*/  SGXT R17, R17, 0x1 ;  /* 0x000000011111781a */ /* 0x000fc80000000200 */
[----:B------:R-:W-:Y:S01]  /*3b50*/  LOP3.LUT R17, R17, 0x90, RZ, 0xc0, !PT ;  /* 0x0000009011117812 */ /* 0x000fe200078ec0ff */
[----:B------:R-:W-:-:S04]  /*3b60*/  @!UP1 UIADD3 UR4, UPT, UPT, -UR6, 0x100000, URZ ;  /* 0x0010000006049890 */ /* 0x000fc8000fffe1ff */
[----:B------:R-:W-:Y:S02]  /*3b70*/  @!UP1 USHF.L.U32 UR5, UR4, 0xb, URZ ;  /* 0x0000000b04059899 */ /* 0x000fe400080006ff */
[----:B------:R-:W-:Y:S01]  /*3b80*/  @!UP1 USHF.L.U32 UR4, UR4, 0x1, URZ ;  /* 0x0000000104049899 */ /* 0x000fe200080006ff */
[----:B------:R-:W-:Y:S02]  /*3b90*/  LOP3.LUT R42, R17, 0x7e, R16, 0x78, !PT ;  /* 0x0000007e112a7812 */ /* 0x000fe400078e7810 */
[----:B------:R-:W-:Y:S01]  /*3ba0*/  LOP3.LUT R17, R210, 0x40, RZ, 0xc0, !PT ;  /* 0x00000040d2117812 */ /* 0x000fe200078ec0ff */
[----:B------:R-:W-:-:S04]  /*3bb0*/  VOTEU.ALL UP2, P1 ;  /* 0x0000000000ff7886 */ /* 0x000fc80000840000 */
[----:B------:R-:W-:-:S04]  /*3bc0*/  IMAD R16, R17, 0x100, R42 ;  /* 0x0000010011107824 */ /* 0x000fc800078e022a */
[----:B------:R0:W1:Y:S01]  /*3bd0*/  @!UP2 SYNCS.EXCH.64 URZ, [UR10+0x14008], UR4 ;  /* 0x014008040affa5b2 */ /* 0x0000620008000100 */
[C---:B------:R-:W-:Y:S01]  /*3be0*/  LOP3.LUT R165, R16.reuse, 0x20, RZ, 0x3c, !PT ;  /* 0x0000002010a57812 */ /* 0x040fe200078e3cff */
[----:B--2---:R-:W-:Y:S04]  /*3bf0*/  STS.U16 [R16+UR10+0x400], R40 ;  /* 0x0004002810007988 */ /* 0x004fe8000800040a */
[----:B------:R-:W-:Y:S04]  /*3c00*/  STS.U16 [R16+UR10+0xc00], R39 ;  /* 0x000c002710007988 */ /* 0x000fe8000800040a */
[----:B------:R-:W-:Y:S04]  /*3c10*/  STS.U16 [R16+UR10+0x1000], R38 ;  /* 0x0010002610007988 */ /* 0x000fe8000800040a */
[----:B------:R-:W-:Y:S04]  /*3c20*/  STS.U16 [R16+UR10+0x800], R37 ;  /* 0x0008002510007988 */ /* 0x000fe8000800040a */
[----:B------:R-:W-:Y:S04]  /*3c30*/  STS.U16 [R16+UR10+0x1400], R154 ;  /* 0x0014009a10007988 */ /* 0x000fe8000800040a */
[----:B------:R-:W-:Y:S04]  /*3c40*/  STS.U16 [R16+UR10+0x1800], R149 ;  /* 0x0018009510007988 */ /* 0x000fe8000800040a */
[----:B------:R-:W-:Y:S04]  /*3c50*/  STS.U16 [R16+UR10+0x1c00], R140 ;  /* 0x001c008c10007988 */ /* 0x000fe8000800040a */
[----:B---3--:R-:W-:Y:S04]  /*3c60*/  STS.U16 [R16+UR10+0x2000], R137 ;  /* 0x0020008910007988 */ /* 0x008fe8000800040a */
[----:B------:R-:W-:Y:S04]  /*3c70*/  STS.U16 [R16+UR10+0x2400], R133 ;  /* 0x0024008510007988 */ /* 0x000fe8000800040a */
[----:B------:R-:W-:Y:S01]  /*3c80*/  STS.U16 [R16+UR10+0x2800], R121 ;  /* 0x0028007910007988 */ /* 0x000fe2000800040a */
[----:B------:R-:W-:Y:S01]  /*3c90*/  IMAD R19, R19, R20, RZ ;  /* 0x0000001413137224 */ /* 0x000fe200078e02ff */
[----:B------:R-:W-:-:S03]  /*3ca0*/  LOP3.LUT R161, R16, 0x40, RZ, 0x3c, !PT ;  /* 0x0000004010a17812 */ /* 0x000fc600078e3cff */
[----:B------:R-:W-:-:S04]  /*3cb0*/  IMAD R19, R20, 0x2, R19 ;  /* 0x0000000214137824 */ /* 0x000fc800078e0213 */
[C---:B------:R-:W-:Y:S01]  /*3cc0*/  IMAD R19, R20.reuse, 0x2, R19 ;  /* 0x0000000214137824 */ /* 0x040fe200078e0213 */
[----:B----4-:R-:W-:Y:S04]  /*3cd0*/  STS.U16 [R16+UR10+0x2c00], R113 ;  /* 0x002c007110007988 */ /* 0x010fe8000800040a */
[----:B-----5:R-:W-:Y:S01]  /*3ce0*/  STS.U16 [R16+UR10+0x3000], R109 ;  /* 0x0030006d10007988 */ /* 0x020fe2000800040a */
[----:B------:R-:W-:-:S03]  /*3cf0*/  IMAD R19, R20, 0x2, R19 ;  /* 0x0000000214137824 */ /* 0x000fc600078e0213 */
[----:B------:R-:W-:Y:S01]  /*3d00*/  STS.U16 [R16+UR10+0x3400], R117 ;  /* 0x0034007510007988 */ /* 0x000fe2000800040a */
[C---:B------:R-:W-:Y:S01]  /*3d10*/  IMAD R43, R20.reuse, 0x2, R19 ;  /* 0x00000002142b7824 */ /* 0x040fe200078e0213 */
[----:B------:R-:W-:Y:S01]  /*3d20*/  SHF.R.S32.HI R92, RZ, 0x1f, R23 ;  /* 0x0000001fff5c7819 */ /* 0x000fe20000011417 */
[----:B------:R-:W-:Y:S02]  /*3d30*/  IMAD R17, R17, 0x40, R42 ;  /* 0x0000004011117824 */ /* 0x000fe400078e022a */
[----:B------:R-:W-:Y:S01]  /*3d40*/  IMAD R100, R20, 0x2, R43 ;  /* 0x0000000214647824 */ /* 0x000fe200078e022b */
[----:B------:R-:W-:Y:S01]  /*3d50*/  STS.U16 [R16+UR10+0x3800], R119 ;  /* 0x0038007710007988 */ /* 0x000fe2000800040a */
[----:B------:R-:W-:-:S03]  /*3d60*/  SHF.L.U64.HI R19, R23, 0x1, R92 ;  /* 0x0000000117137819 */ /* 0x000fc6000001025c */
[----:B------:R-:W-:Y:S04]  /*3d70*/  STS.U16 [R16+UR10+0x3c00], R95 ;  /* 0x003c005f10007988 */ /* 0x000fe8000800040a */
[----:B------:R-:W-:Y:S04]  /*3d80*/  STS.U16 [R16+UR10], R123 ;  /* 0x0000007b10007988 */ /* 0x000fe8000800040a */
[----:B------:R-:W-:Y:S04]  /*3d90*/  STS.U16 [R165+UR10+0x500], R33 ;  /* 0x00050021a5007988 */ /* 0x000fe8000800040a */
        /* <DEDUP_REMOVED lines=16> */
[----:B------:R2:W-:Y:S04]  /*3ea0*/  STS.U16 [R161+UR10+0xa00], R18 ;  /* 0x000a0012a1007988 */ /* 0x0005e8000800040a */
[----:B------:R3:W-:Y:S04]  /*3eb0*/  STS.U16 [R161+UR10+0xe00], R28 ;  /* 0x000e001ca1007988 */ /* 0x0007e8000800040a */
[----:B------:R-:W-:Y:S04]  /*3ec0*/  STS.U16 [R161+UR10+0x1200], R159 ;  /* 0x0012009fa1007988 */ /* 0x000fe8000800040a */
[----:B------:R-:W-:Y:S04]  /*3ed0*/  STS.U16 [R161+UR10+0x1600], R152 ;  /* 0x00160098a1007988 */ /* 0x000fe8000800040a */
[----:B------:R-:W-:Y:S04]  /*3ee0*/  STS.U16 [R161+UR10+0x1a00], R144 ;  /* 0x001a0090a1007988 */ /* 0x000fe8000800040a */
[----:B------:R-:W-:Y:S04]  /*3ef0*/  STS.U16 [R161+UR10+0x1e00], R135 ;  /* 0x001e0087a1007988 */ /* 0x000fe8000800040a */
[----:B------:R-:W-:Y:S01]  /*3f00*/  STS.U16 [R161+UR10+0x2200], R136 ;  /* 0x00220088a1007988 */ /* 0x000fe2000800040a */
[----:B--2---:R-:W-:-:S03]  /*3f10*/  LOP3.LUT R18, R16, 0x60, RZ, 0x3c, !PT ;  /* 0x0000006010127812 */ /* 0x004fc600078e3cff */
[----:B------:R-:W-:Y:S04]  /*3f20*/  STS.U16 [R161+UR10+0x2600], R124 ;  /* 0x0026007ca1007988 */ /* 0x000fe8000800040a */
[----:B------:R2:W-:Y:S01]  /*3f30*/  STS.U16 [R161+UR10+0x2a00], R114 ;  /* 0x002a0072a1007988 */ /* 0x0005e2000800040a */
[----:B------:R-:W-:-:S03]  /*3f40*/  SHF.R.S32.HI R42, RZ, 0x1f, R43 ;  /* 0x0000001fff2a7819 */ /* 0x000fc6000001142b */
[----:B------:R-:W-:Y:S01]  /*3f50*/  STS.U16 [R161+UR10+0x2e00], R110 ;  /* 0x002e006ea1007988 */ /* 0x000fe2000800040a */
[----:B------:R-:W-:-:S03]  /*3f60*/  LEA R92, P2, R43, R204, 0x1 ;  /* 0x000000cc2b5c7211 */ /* 0x000fc600078408ff */
[----:B------:R-:W-:Y:S01]  /*3f70*/  STS.U16 [R161+UR10+0x3200], R103 ;  /* 0x00320067a1007988 */ /* 0x000fe2000800040a */
[----:B---3--:R-:W-:-:S03]  /*3f80*/  LOP3.LUT R28, R17, 0x20, RZ, 0x3c, !PT ;  /* 0x00000020111c7812 */ /* 0x008fc600078e3cff */
[----:B------:R-:W-:Y:S01]  /*3f90*/  STS.U16 [R161+UR10+0x3600], R97 ;  /* 0x00360061a1007988 */ /* 0x000fe2000800040a */
[----:B------:R-:W-:Y:S01]  /*3fa0*/  SHF.R.S32.HI R102, RZ, 0x1f, R100 ;  /* 0x0000001fff667819 */ /* 0x000fe20000011464 */
[----:B--2---:R-:W-:Y:S01]  /*3fb0*/  IMAD R114, R208, R20, RZ ;  /* 0x00000014d0727224 */ /* 0x004fe200078e02ff */
[-C--:B------:R-:W-:Y:S01]  /*3fc0*/  LEA R94, P3, R100, R204.reuse, 0x1 ;  /* 0x000000cc645e7211 */ /* 0x080fe200078608ff */
[----:B------:R2:W-:Y:S01]  /*3fd0*/  STS.U16 [R161+UR10+0x3a00], R112 ;  /* 0x003a0070a1007988 */ /* 0x0005e2000800040a */
[----:B------:R-:W-:Y:S02]  /*3fe0*/  SHF.R.S32.HI R104, RZ, 0x1f, R41 ;  /* 0x0000001fff687819 */ /* 0x000fe40000011429 */
[----:B------:R-:W-:Y:S01]  /*3ff0*/  SHF.R.S32.HI R106, RZ, 0x1f, R162 ;  /* 0x0000001fff6a7819 */ /* 0x000fe200000114a2 */
[----:B------:R-:W-:Y:S01]  /*4000*/  STS.U16 [R161+UR10+0x3e00], R82 ;  /* 0x003e0052a1007988 */ /* 0x000fe2000800040a */
[-C--:B------:R-:W-:Y:S02]  /*4010*/  LEA R96, P4, R41, R204.reuse, 0x1 ;  /* 0x000000cc29607211 */ /* 0x080fe400078808ff */
[----:B------:R-:W-:Y:S01]  /*4020*/  LEA R98, P5, R162, R204, 0x1 ;  /* 0x000000cca2627211 */ /* 0x000fe200078a08ff */
[----:B------:R-:W-:Y:S01]  /*4030*/  STS.U16 [R161+UR10+0x200], R147 ;  /* 0x00020093a1007988 */ /* 0x000fe2000800040a */
[-C--:B------:R-:W-:Y:S01]  /*4040*/  LEA.HI.X R23, R43, R19.reuse, R42, 0x1, P2 ;  /* 0x000000132b177211 */ /* 0x080fe200010f0c2a */
[----:B--2---:R-:W-:Y:S01]  /*4050*/  IMAD R112, R209, R20, RZ ;  /* 0x00000014d1707224 */ /* 0x004fe200078e02ff */
[----:B------:R-:W-:Y:S01]  /*4060*/  LOP3.LUT R27, R17, 0x40, RZ, 0x3c, !PT ;  /* 0x00000040111b7812 */ /* 0x000fe200078e3cff */
[----:B------:R2:W-:Y:S01]  /*4070*/  STS.U16 [R18+UR10+0x700], R25 ;  /* 0x0007001912007988 */ /* 0x0005e2000800040a */
[----:B------:R-:W-:-:S03]  /*4080*/  LEA.HI.X R42, R100, R19, R102, 0x1, P3 ;  /* 0x00000013642a7211 */ /* 0x000fc600018f0c66 */
[----:B------:R-:W-:Y:S01]  /*4090*/  STS.U16 [R18+UR10+0xb00], R26 ;  /* 0x000b001a12007988 */ /* 0x000fe2000800040a */
[----:B------:R-:W-:-:S03]  /*40a0*/  LEA.HI.X R41, R41, R19, R104, 0x1, P4 ;  /* 0x0000001329297211 */ /* 0x000fc600020f0c68 */
[----:B------:R-:W-:Y:S01]  /*40b0*/  STS.U16 [R18+UR10+0xf00], R24 ;  /* 0x000f001812007988 */ /* 0x000fe2000800040a */
[----:B------:R-:W-:-:S03]  /*40c0*/  LEA.HI.X R43, R162, R19, R106, 0x1, P5 ;  /* 0x00000013a22b7211 */ /* 0x000fc600028f0c6a */
[----:B------:R-:W-:Y:S01]  /*40d0*/  STS.U16 [R18+UR10+0x1300], R158 ;  /* 0x0013009e12007988 */ /* 0x000fe2000800040a */
[----:B------:R-:W-:-:S03]  /*40e0*/  SHF.R.S32.HI R160, RZ, 0x1f, R29 ;  /* 0x0000001fffa07819 */ /* 0x000fc6000001141d */
[----:B------:R-:W-:Y:S01]  /*40f0*/  STS.U16 [R18+UR10+0x1700], R148 ;  /* 0x0017009412007988 */ /* 0x000fe2000800040a */
[----:B------:R-:W-:-:S03]  /*4100*/  SHF.R.S32.HI R155, RZ, 0x1f, R30 ;  /* 0x0000001fff9b7819 */ /* 0x000fc6000001141e */
[----:B------:R-:W-:Y:S01]  /*4110*/  STS.U16 [R18+UR10+0x1b00], R138 ;  /* 0x001b008a12007988 */ /* 0x000fe2000800040a */
[----:B------:R-:W-:-:S03]  /*4120*/  LEA R100, P2, R29, R204, 0x1 ;  /* 0x000000cc1d647211 */ /* 0x000fc600078408ff */
[----:B------:R-:W-:Y:S01]  /*4130*/  STS.U16 [R18+UR10+0x1f00], R134 ;  /* 0x001f008612007988 */ /* 0x000fe2000800040a */
[----:B------:R-:W-:-:S03]  /*4140*/  LEA R102, P3, R30, R204, 0x1 ;  /* 0x000000cc1e667211 */ /* 0x000fc600078608ff */
[----:B------:R-:W-:Y:S01]  /*4150*/  STS.U16 [R18+UR10+0x2300], R131 ;  /* 0x0023008312007988 */ /* 0x000fe2000800040a */
[----:B------:R-:W-:-:S03]  /*4160*/  IMAD.SHL.U32 R111, R114, 0x2, RZ ;  /* 0x00000002726f7824 */ /* 0x000fc600078e00ff */
[----:B------:R-:W-:Y:S04]  /*4170*/  STS.U16 [R18+UR10+0x2700], R127 ;  /* 0x0027007f12007988 */ /* 0x000fe8000800040a */
[----:B------:R3:W-:Y:S04]  /*4180*/  STS.U16 [R18+UR10+0x2b00], R115 ;  /* 0x002b007312007988 */ /* 0x0007e8000800040a */
[----:B------:R-:W-:Y:S04]  /*4190*/  STS.U16 [R18+UR10+0x2f00], R107 ;  /* 0x002f006b12007988 */ /* 0x000fe8000800040a */
[----:B------:R-:W-:Y:S04]  /*41a0*/  STS.U16 [R18+UR10+0x3300], R105 ;  /* 0x0033006912007988 */ /* 0x000fe8000800040a */
[----:B------:R-:W-:Y:S04]  /*41b0*/  STS.U16 [R18+UR10+0x3700], R99 ;  /* 0x0037006312007988 */ /* 0x000fe8000800040a */
[----:B------:R-:W-:Y:S04]  /*41c0*/  STS.U16 [R18+UR10+0x3b00], R93 ;  /* 0x003b005d12007988 */ /* 0x000fe8000800040a */
[----:B------:R-:W-:Y:S04]  /*41d0*/  STS.U16 [R18+UR10+0x3f00], R81 ;  /* 0x003f005112007988 */ /* 0x000fe8000800040a */
        /* <DEDUP_REMOVED lines=9> */
[----:B--2---:R-:W-:-:S03]  /*4270*/  IMAD R25, R205, R20, RZ ;  /* 0x00000014cd197224 */ /* 0x004fc600078e02ff */
[----:B------:R-:W-:Y:S01]  /*4280*/  STS.U16 [R28+UR10+0x10100], R142 ;  /* 0x0101008e1c007988 */ /* 0x000fe2000800040a */
[----:B------:R-:W-:-:S03]  /*4290*/  IMAD.SHL.U32 R109, R112, 0x2, RZ ;  /* 0x00000002706d7824 */ /* 0x000fc600078e00ff */
[----:B------:R-:W-:Y:S01]  /*42a0*/  STS.U16 [R28+UR10+0x10500], R128 ;  /* 0x010500801c007988 */ /* 0x000fe2000800040a */
[----:B------:R-:W-:-:S03]  /*42b0*/  IMAD R116, R207, R20, RZ ;  /* 0x00000014cf747224 */ /* 0x000fc600078e02ff */
[----:B------:R-:W-:Y:S01]  /*42c0*/  STS.U16 [R28+UR10+0x10900], R130 ;  /* 0x010900821c007988 */ /* 0x000fe2000800040a */
[-C--:B------:R-:W-:Y:S01]  /*42d0*/  LEA.HI.X R29, R29, R19.reuse, R160, 0x1, P2 ;  /* 0x000000131d1d7211 */ /* 0x080fe200010f0ca0 */
[----:B------:R-:W-:Y:S02]  /*42e0*/  IMAD.HI R114, R114, 0x2, RZ ;  /* 0x0000000272727827 */ /* 0x000fe400078e02ff */
[----:B------:R-:W-:Y:S01]  /*42f0*/  STS.U16 [R28+UR10+0x10d00], R129 ;  /* 0x010d00811c007988 */ /* 0x000fe2000800040a */
[-C--:B------:R-:W-:Y:S01]  /*4300*/  LEA.HI.X R30, R30, R19.reuse, R155, 0x1, P3 ;  /* 0x000000131e1e7211 */ /* 0x080fe200018f0c9b */
[----:B------:R-:W-:Y:S02]  /*4310*/  IMAD.HI R112, R112, 0x2, RZ ;  /* 0x0000000270707827 */ /* 0x000fe400078e02ff */
[----:B------:R-:W-:Y:S01]  /*4320*/  STS.U16 [R27+UR10+0x10200], R44 ;  /* 0x0102002c1b007988 */ /* 0x000fe2000800040a */
[-C--:B------:R-:W-:Y:S01]  /*4330*/  LEA.HI.X R31, R31, R19.reuse, R162, 0x1, P4 ;  /* 0x000000131f1f7211 */ /* 0x080fe200020f0ca2 */
[----:B---3--:R-:W-:Y:S01]  /*4340*/  IMAD.SHL.U32 R115, R25, 0x2, RZ ;  /* 0x0000000219737824 */ /* 0x008fe200078e00ff */
[----:B------:R-:W-:Y:S01]  /*4350*/  LEA.HI.X R32, R32, R19, R157, 0x1, P5 ;  /* 0x0000001320207211 */ /* 0x000fe200028f0c9d */
[----:B------:R-:W-:Y:S01]  /*4360*/  STS.U16 [R27+UR10+0x10600], R126 ;  /* 0x0106007e1b007988 */ /* 0x000fe2000800040a */
[--C-:B------:R-:W-:Y:S01]  /*4370*/  IADD3 R110, P2, P3, R111, UR16, R204.reuse ;  /* 0x000000106f6e7c10 */ /* 0x100fe2000fb5e0cc */
[----:B------:R-:W-:Y:S01]  /*4380*/  IMAD.SHL.U32 R113, R116, 0x2, RZ ;  /* 0x0000000274717824 */ /* 0x000fe200078e00ff */
[----:B------:R-:W-:Y:S01]  /*4390*/  IADD3 R108, P4, P5, R109, UR16, R204 ;  /* 0x000000106d6c7c10 */ /* 0x000fe2000fd9e0cc */
[----:B------:R2:W-:Y:S01]  /*43a0*/  STS.U16 [R27+UR10+0x10a00], R122 ;  /* 0x010a007a1b007988 */ /* 0x0005e2000800040a */
[----:B------:R-:W-:Y:S01]  /*43b0*/  IMAD R120, R203, R20, RZ ;  /* 0x00000014cb787224 */ /* 0x000fe200078e02ff */
[----:B------:R-:W-:-:S02]  /*43c0*/  IADD3.X R111, PT, PT, R114, UR17, R19, P2, P3 ;  /* 0x00000011726f7c10 */ /* 0x000fc400097e6413 */
[----:B------:R3:W-:Y:S01]  /*43d0*/  STS.U16 [R27+UR10+0x10e00], R118 ;  /* 0x010e00761b007988 */ /* 0x0007e2000800040a */
[----:B------:R-:W-:Y:S01]  /*43e0*/  IMAD.HI R116, R116, 0x2, RZ ;  /* 0x0000000274747827 */ /* 0x000fe200078e02ff */
[----:B------:R-:W-:-:S03]  /*43f0*/  IADD3.X R109, PT, PT, R112, UR17, R19, P4, P5 ;  /* 0x00000011706d7c10 */ /* 0x000fc6000a7ea413 */
[-C--:B--2---:R-:W-:Y:S01]  /*4400*/  IMAD R122, R202, R20.reuse, RZ ;  /* 0x00000014ca7a7224 */ /* 0x084fe200078e02ff */
[--C-:B------:R-:W-:Y:S01]  /*4410*/  IADD3 R114, P2, P3, R115, UR16, R204.reuse ;  /* 0x0000001073727c10 */ /* 0x100fe2000fb5e0cc */
[----:B------:R-:W-:Y:S02]  /*4420*/  IMAD R126, R200, R20, RZ ;  /* 0x00000014c87e7224 */ /* 0x000fe400078e02ff */
[----:B---3--:R-:W-:Y:S01]  /*4430*/  IMAD.HI R118, R25, 0x2, RZ ;  /* 0x0000000219767827 */ /* 0x008fe200078e02ff */
[----:B------:R-:W-:-:S03]  /*4440*/  IADD3 R112, P4, P5, R113, UR16, R204 ;  /* 0x0000001071707c10 */ /* 0x000fc6000fd9e0cc */
[----:B------:R-:W-:Y:S02]  /*4450*/  IMAD.SHL.U32 R119, R122, 0x2, RZ ;  /* 0x000000027a777824 */ /* 0x000fe400078e00ff */
[----:B------:R-:W-:Y:S02]  /*4460*/  IMAD.SHL.U32 R117, R120, 0x2, RZ ;  /* 0x0000000278757824 */ /* 0x000fe400078e00ff */
[----:B------:R-:W-:Y:S01]  /*4470*/  IMAD R124, R201, R20, RZ ;  /* 0x00000014c97c7224 */ /* 0x000fe200078e02ff */
[--C-:B------:R-:W-:Y:S01]  /*4480*/  IADD3.X R115, PT, PT, R118, UR17, R19.reuse, P2, P3 ;  /* 0x0000001176737c10 */ /* 0x100fe200097e6413 */
[----:B------:R-:W-:Y:S01]  /*4490*/  IMAD.HI R122, R122, 0x2, RZ ;  /* 0x000000027a7a7827 */ /* 0x000fe200078e02ff */
[----:B------:R-:W-:Y:S02]  /*44a0*/  IADD3.X R113, PT, PT, R116, UR17, R19, P4, P5 ;  /* 0x0000001174717c10 */ /* 0x000fe4000a7ea413 */
[--C-:B------:R-:W-:Y:S01]  /*44b0*/  IADD3 R118, P2, P3, R119, UR16, R204.reuse ;  /* 0x0000001077767c10 */ /* 0x100fe2000fb5e0cc */
[----:B------:R-:W-:Y:S01]  /*44c0*/  IMAD.HI R120, R120, 0x2, RZ ;  /* 0x0000000278787827 */ /* 0x000fe200078e02ff */
[----:B------:R-:W-:-:S03]  /*44d0*/  IADD3 R116, P4, P5, R117, UR16, R204 ;  /* 0x0000001075747c10 */ /* 0x000fc6000fd9e0cc */
[----:B------:R-:W-:Y:S02]  /*44e0*/  IMAD.SHL.U32 R123, R126, 0x2, RZ ;  /* 0x000000027e7b7824 */ /* 0x000fe400078e00ff */
[-C--:B------:R-:W-:Y:S02]  /*44f0*/  IMAD R130, R198, R20.reuse, RZ ;  /* 0x00000014c6827224 */ /* 0x080fe400078e02ff */
        /* <DEDUP_REMOVED lines=92> */
[----:B------:R-:W-:Y:S01]  /*4ac0*/  ISETP.NE.U32.AND P0, PT, R163, RZ, PT ;  /* 0x000000ffa300720c */ /* 0x000fe20003f05070 */
[----:B------:R-:W-:Y:S01]  /*4ad0*/  IMAD.HI R162, R162, 0x2, RZ ;  /* 0x00000002a2a27827 */ /* 0x000fe200078e02ff */
[--C-:B------:R-:W-:Y:S02]  /*4ae0*/  IADD3.X R155, PT, PT, R158, UR17, R19.reuse, P2, P3 ;  /* 0x000000119e9b7c10 */ /* 0x100fe400097e6413 */
[----:B------:R-:W-:Y:S01]  /*4af0*/  IADD3.X R153, PT, PT, R156, UR17, R19, P4, P5 ;  /* 0x000000119c997c10 */ /* 0x000fe2000a7ea413 */
[----:B------:R-:W-:Y:S01]  /*4b00*/  IMAD.HI R160, R160, 0x2, RZ ;  /* 0x00000002a0a07827 */ /* 0x000fe200078e02ff */
[----:B------:R-:W-:-:S02]  /*4b10*/  IADD3 R158, P2, P3, R159, UR16, R204 ;  /* 0x000000109f9e7c10 */ /* 0x000fc4000fb5e0cc */
[----:B------:R-:W-:Y:S01]  /*4b20*/  IADD3 R156, P4, P5, R157, UR16, R204 ;  /* 0x000000109d9c7c10 */ /* 0x000fe2000fd9e0cc */
[----:B------:R-:W-:Y:S02]  /*4b30*/  IMAD.SHL.U32 R163, R34, 0x2, RZ ;  /* 0x0000000222a37824 */ /* 0x000fe400078e00ff */
[-C--:B------:R-:W-:Y:S02]  /*4b40*/  IMAD R170, R170, R20.reuse, RZ ;  /* 0x00000014aaaa7224 */ /* 0x080fe400078e02ff */
[----:B------:R-:W-:Y:S01]  /*4b50*/  IMAD.SHL.U32 R161, R164, 0x2, RZ ;  /* 0x00000002a4a17824 */ /* 0x000fe200078e00ff */
[----:B------:R-:W-:Y:S01]  /*4b60*/  LOP3.LUT R24, R17, 0x60, RZ, 0x3c, !PT ;  /* 0x0000006011187812 */ /* 0x000fe200078e3cff */
[----:B------:R-:W-:Y:S01]  /*4b70*/  IMAD R168, R168, R20, RZ ;  /* 0x00000014a8a87224 */ /* 0x000fe200078e02ff */
[--C-:B------:R-:W-:Y:S01]  /*4b80*/  IADD3.X R159, PT, PT, R162, UR17, R19.reuse, P2, P3 ;  /* 0x00000011a29f7c10 */ /* 0x100fe200097e6413 */
[----:B------:R-:W-:Y:S01]  /*4b90*/  IMAD.HI R34, R34, 0x2, RZ ;  /* 0x0000000222227827 */ /* 0x000fe200078e02ff */
[----:B------:R-:W-:-:S02]  /*4ba0*/  IADD3.X R157, PT, PT, R160, UR17, R19, P4, P5 ;  /* 0x00000011a09d7c10 */ /* 0x000fc4000a7ea413 */
[--C-:B------:R-:W-:Y:S01]  /*4bb0*/  IADD3 R162, P2, P3, R163, UR16, R204.reuse ;  /* 0x00000010a3a27c10 */ /* 0x100fe2000fb5e0cc */
[----:B------:R-:W-:Y:S01]  /*4bc0*/  IMAD.HI R164, R164, 0x2, RZ ;  /* 0x00000002a4a47827 */ /* 0x000fe200078e02ff */
[----:B------:R-:W-:-:S03]  /*4bd0*/  IADD3 R160, P5, P4, R161, UR16, R204 ;  /* 0x00000010a1a07c10 */ /* 0x000fc6000fcbe0cc */
[----:B------:R-:W-:Y:S02]  /*4be0*/  IMAD.SHL.U32 R167, R170, 0x2, RZ ;  /* 0x00000002aaa77824 */ /* 0x000fe400078e00ff */
[-C--:B------:R-:W-:Y:S02]  /*4bf0*/  IMAD R174, R174, R20.reuse, RZ ;  /* 0x00000014aeae7224 */ /* 0x080fe400078e02ff */
[----:B------:R-:W-:Y:S01]  /*4c00*/  IMAD.SHL.U32 R165, R168, 0x2, RZ ;  /* 0x00000002a8a57824 */ /* 0x000fe200078e00ff */
[----:B------:R2:W-:Y:S01]  /*4c10*/  STS.U16 [R24+UR10+0x10300], R80 ;  /* 0x0103005018007988 */ /* 0x0005e2000800040a */
[----:B------:R-:W-:Y:S01]  /*4c20*/  IMAD R26, R180, R20, RZ ;  /* 0x00000014b41a7224 */ /* 0x000fe200078e02ff */
[--C-:B------:R-:W-:Y:S01]  /*4c30*/  IADD3.X R163, PT, PT, R34, UR17, R19.reuse, P2, P3 ;  /* 0x0000001122a37c10 */ /* 0x100fe200097e6413 */
[----:B------:R-:W-:Y:S01]  /*4c40*/  IMAD.HI R170, R170, 0x2, RZ ;  /* 0x00000002aaaa7827 */ /* 0x000fe200078e02ff */
[----:B------:R-:W-:Y:S02]  /*4c50*/  IADD3.X R161, PT, PT, R164, UR17, R19, P5, P4 ;  /* 0x00000011a4a17c10 */ /* 0x000fe4000afe8413 */
[----:B------:R-:W-:Y:S01]  /*4c60*/  IADD3 R164, P5, P4, R165, UR16, R204 ;  /* 0x00000010a5a47c10 */ /* 0x000fe2000fcbe0cc */
[----:B------:R-:W-:-:S04]  /*4c70*/  IMAD.HI R168, R168, 0x2, RZ ;  /* 0x00000002a8a87827 */ /* 0x000fc800078e02ff */
[-C--:B--2---:R-:W-:Y:S01]  /*4c80*/  IMAD R80, R166, R20.reuse, RZ ;  /* 0x00000014a6507224 */ /* 0x084fe200078e02ff */
[----:B------:R-:W-:Y:S01]  /*4c90*/  IADD3 R166, P2, P3, R167, UR16, R204 ;  /* 0x00000010a7a67c10 */ /* 0x000fe2000fb5e0cc */
[----:B------:R-:W-:Y:S02]  /*4ca0*/  IMAD.SHL.U32 R171, R174, 0x2, RZ ;  /* 0x00000002aeab7824 */ /* 0x000fe400078e00ff */
[-C--:B------:R-:W-:Y:S02]  /*4cb0*/  IMAD R28, R179, R20.reuse, RZ ;  /* 0x00000014b31c7224 */ /* 0x080fe400078e02ff */
[----:B------:R-:W-:Y:S02]  /*4cc0*/  IMAD.SHL.U32 R169, R26, 0x2, RZ ;  /* 0x000000021aa97824 */ /* 0x000fe400078e00ff */
        /* <DEDUP_REMOVED lines=9> */
[----:B------:R-:W-:Y:S02]  /*4d60*/  IMAD.SHL.U32 R173, R176, 0x2, RZ ;  /* 0x00000002b0ad7824 */ /* 0x000fe400078e00ff */
[----:B------:R-:W-:Y:S01]  /*4d70*/  IMAD R180, R178, R20, RZ ;  /* 0x00000014b2b47224 */ /* 0x000fe200078e02ff */
[----:B------:R-:W-:Y:S01]  /*4d80*/  STS.U16 [R24+UR10+0x10700], R79 ;  /* 0x0107004f18007988 */ /* 0x000fe2000800040a */
[----:B------:R-:W-:Y:S01]  /*4d90*/  IMAD.HI R28, R28, 0x2, RZ ;  /* 0x000000021c1c7827 */ /* 0x000fe200078e02ff */
[--C-:B------:R-:W-:Y:S02]  /*4da0*/  IADD3.X R171, PT, PT, R174, UR17, R19.reuse, P2, P3 ;  /* 0x00000011aeab7c10 */ /* 0x100fe400097e6413 */
[----:B------:R2:W-:Y:S01]  /*4db0*/  STS.U16 [R24+UR10+0x10b00], R78 ;  /* 0x010b004e18007988 */ /* 0x0005e2000800040a */
[----:B------:R-:W-:Y:S01]  /*4dc0*/  IMAD.HI R176, R176, 0x2, RZ ;  /* 0x00000002b0b07827 */ /* 0x000fe200078e02ff */
[----:B------:R-:W-:-:S02]  /*4dd0*/  IADD3.X R169, PT, PT, R26, UR17, R19, P5, P4 ;  /* 0x000000111aa97c10 */ /* 0x000fc4000afe8413 */
[--C-:B------:R-:W-:Y:S01]  /*4de0*/  IADD3 R174, P2, P3, R175, UR16, R204.reuse ;  /* 0x00000010afae7c10 */ /* 0x100fe2000fb5e0cc */
[----:B------:R-:W-:Y:S01]  /*4df0*/  IMAD.SHL.U32 R179, R82, 0x2, RZ ;  /* 0x0000000252b37824 */ /* 0x000fe200078e00ff */
[--C-:B------:R-:W-:Y:S01]  /*4e00*/  IADD3 R172, P5, P4, R173, UR16, R204.reuse ;  /* 0x00000010adac7c10 */ /* 0x100fe2000fcbe0cc */
[----:B------:R-:W-:Y:S02]  /*4e10*/  IMAD.SHL.U32 R177, R180, 0x2, RZ ;  /* 0x00000002b4b17824 */ /* 0x000fe400078e00ff */
[----:B--2---:R-:W-:Y:S01]  /*4e20*/  IMAD R78, R0, R20, RZ ;  /* 0x00000014004e7224 */ /* 0x004fe200078e02ff */
[--C-:B------:R-:W-:Y:S01]  /*4e30*/  IADD3.X R175, PT, PT, R28, UR17, R19.reuse, P2, P3 ;  /* 0x000000111caf7c10 */ /* 0x100fe200097e6413 */
[----:B------:R-:W-:Y:S01]  /*4e40*/  IMAD.HI R82, R82, 0x2, RZ ;  /* 0x0000000252527827 */ /* 0x000fe200078e02ff */
[----:B------:R-:W-:Y:S01]  /*4e50*/  IADD3.X R173, PT, PT, R176, UR17, R19, P5, P4 ;  /* 0x00000011b0ad7c10 */ /* 0x000fe2000afe8413 */
[----:B------:R2:W-:Y:S01]  /*4e60*/  STS.U16 [R24+UR10+0x10f00], R45 ;  /* 0x010f002d18007988 */ /* 0x0005e2000800040a */
[--C-:B------:R-:W-:Y:S01]  /*4e70*/  IADD3 R178, P2, P3, R179, UR16, R204.reuse ;  /* 0x00000010b3b27c10 */ /* 0x100fe2000fb5e0cc */
[----:B------:R-:W-:Y:S01]  /*4e80*/  IMAD.HI R180, R180, 0x2, RZ ;  /* 0x00000002b4b47827 */ /* 0x000fe200078e02ff */
[----:B------:R-:W-:Y:S01]  /*4e90*/  IADD3 R176, P5, P4, R177, UR16, R204 ;  /* 0x00000010b1b07c10 */ /* 0x000fe2000fcbe0cc */
[----:B-1----:R1:W-:Y:S06]  /*4ea0*/  MEMBAR.ALL.CTA ;  /* 0x0000000000007992 */ /* 0x0023ec0000008000 */
[----:B-1----:R-:W1:Y:S01]  /*4eb0*/  FENCE.VIEW.ASYNC.S ;  /* 0x00000000000073c6 */ /* 0x002e620000000000 */
[----:B------:R-:W-:-:S02]  /*4ec0*/  IMAD.SHL.U32 R183, R78, 0x2, RZ ;  /* 0x000000024eb77824 */ /* 0x000fc400078e00ff */
[-C--:B------:R-:W-:Y:S02]  /*4ed0*/  IMAD R44, R3, R20.reuse, RZ ;  /* 0x00000014032c7224 */ /* 0x080fe400078e02ff */
[----:B------:R-:W-:Y:S02]  /*4ee0*/  IMAD.SHL.U32 R181, R80, 0x2, RZ ;  /* 0x0000000250b57824 */ /* 0x000fe400078e00ff */
[----:B--2---:R-:W-:Y:S01]  /*4ef0*/  IMAD R24, R2, R20, RZ ;  /* 0x0000001402187224 */ /* 0x004fe200078e02ff */
        /* <DEDUP_REMOVED lines=9> */
[-C--:B------:R-:W-:Y:S02]  /*4f90*/  IMAD R25, R7, R20.reuse, RZ ;  /* 0x0000001407197224 */ /* 0x080fe400078e02ff */
        /* <DEDUP_REMOVED lines=8> */
[C---:B------:R-:W-:Y:S02]  /*5020*/  IMAD.SHL.U32 R195, R25.reuse, 0x2, RZ ;  /* 0x0000000219c37824 */ /* 0x040fe400078e00ff */
[----:B------:R-:W-:Y:S01]  /*5030*/  IMAD.HI R34, R25, 0x2, RZ ;  /* 0x0000000219227827 */ /* 0x000fe200078e02ff */
[----:B------:R-:W-:-:S03]  /*5040*/  IADD3.X R187, PT, PT, R44, UR17, R19, P2, P3 ;  /* 0x000000112cbb7c10 */ /* 0x000fc600097e6413 */
[----:B------:R-:W-:Y:S02]  /*5050*/  IMAD.SHL.U32 R189, R40, 0x2, RZ ;  /* 0x0000000228bd7824 */ /* 0x000fe400078e00ff */
[-C--:B------:R-:W-:Y:S02]  /*5060*/  IMAD R25, R8, R20.reuse, RZ ;  /* 0x0000001408197224 */ /* 0x080fe400078e02ff */
[----:B------:R-:W-:Y:S01]  /*5070*/  IMAD R36, R6, R20, RZ ;  /* 0x0000001406247224 */ /* 0x000fe200078e02ff */
[----:B------:R-:W-:Y:S01]  /*5080*/  IADD3.X R185, PT, PT, R24, UR17, R19, P5, P4 ;  /* 0x0000001118b97c10 */ /* 0x000fe2000afe8413 */
[----:B------:R-:W-:Y:S01]  /*5090*/  IMAD.HI R38, R38, 0x2, RZ ;  /* 0x0000000226267827 */ /* 0x000fe200078e02ff */
[--C-:B------:R-:W-:Y:S02]  /*50a0*/  IADD3 R190, P2, P3, R191, UR16, R204.reuse ;  /* 0x00000010bfbe7c10 */ /* 0x100fe4000fb5e0cc */
[----:B------:R-:W-:Y:S01]  /*50b0*/  IADD3 R188, P5, P4, R189, UR16, R204 ;  /* 0x00000010bdbc7c10 */ /* 0x000fe2000fcbe0cc */
[----:B------:R-:W-:-:S04]  /*50c0*/  IMAD.HI R40, R40, 0x2, RZ ;  /* 0x0000000228287827 */ /* 0x000fc800078e02ff */
[C---:B------:R-:W-:Y:S02]  /*50d0*/  IMAD.SHL.U32 R197, R25.reuse, 0x2, RZ ;  /* 0x0000000219c57824 */ /* 0x040fe400078e00ff */
[----:B------:R-:W-:Y:S01]  /*50e0*/  IMAD.HI R26, R25, 0x2, RZ ;  /* 0x00000002191a7827 */ /* 0x000fe200078e02ff */
[----:B------:R-:W-:-:S03]  /*50f0*/  IADD3.X R191, PT, PT, R38, UR17, R19, P2, P3 ;  /* 0x0000001126bf7c10 */ /* 0x000fc600097e6413 */
[----:B------:R-:W-:Y:S02]  /*5100*/  IMAD.SHL.U32 R193, R36, 0x2, RZ ;  /* 0x0000000224c17824 */ /* 0x000fe400078e00ff */
[----:B------:R-:W-:Y:S01]  /*5110*/  IMAD R25, R9, R20, RZ ;  /* 0x0000001409197224 */ /* 0x000fe200078e02ff */
[--C-:B------:R-:W-:Y:S01]  /*5120*/  IADD3.X R189, PT, PT, R40, UR17, R19.reuse, P5, P4 ;  /* 0x0000001128bd7c10 */ /* 0x100fe2000afe8413 */
[----:B------:R-:W-:Y:S01]  /*5130*/  IMAD.HI R36, R36, 0x2, RZ ;  /* 0x0000000224247827 */ /* 0x000fe200078e02ff */
[--C-:B------:R-:W-:Y:S02]  /*5140*/  IADD3 R194, P2, P3, R195, UR16, R204.reuse ;  /* 0x00000010c3c27c10 */ /* 0x100fe4000fb5e0cc */
[----:B------:R-:W-:Y:S01]  /*5150*/  IADD3 R192, P5, P4, R193, UR16, R204 ;  /* 0x00000010c1c07c10 */ /* 0x000fe2000fcbe0cc */
[C---:B------:R-:W-:Y:S02]  /*5160*/  IMAD.SHL.U32 R199, R25.reuse, 0x2, RZ ;  /* 0x0000000219c77824 */ /* 0x040fe400078e00ff */
[----:B------:R-:W-:Y:S01]  /*5170*/  IMAD.HI R28, R25, 0x2, RZ ;  /* 0x00000002191c7827 */ /* 0x000fe200078e02ff */
[----:B------:R-:W-:-:S03]  /*5180*/  IADD3.X R195, PT, PT, R34, UR17, R19, P2, P3 ;  /* 0x0000001122c37c10 */ /* 0x000fc600097e6413 */
[-C--:B------:R-:W-:Y:S02]  /*5190*/  IMAD R24, R11, R20.reuse, RZ ;  /* 0x000000140b187224 */ /* 0x080fe400078e02ff */
[----:B------:R-:W-:Y:S01]  /*51a0*/  IMAD R25, R10, R20, RZ ;  /* 0x000000140a197224 */ /* 0x000fe200078e02ff */
[--C-:B------:R-:W-:Y:S01]  /*51b0*/  IADD3.X R193, PT, PT, R36, UR17, R19.reuse, P5, P4 ;  /* 0x0000001124c17c10 */ /* 0x100fe2000afe8413 */
[C---:B------:R-:W-:Y:S01]  /*51c0*/  IMAD.SHL.U32 R202, R24.reuse, 0x2, RZ ;  /* 0x0000000218ca7824 */ /* 0x040fe200078e00ff */
[----:B-1----:R-:W-:Y:S01]  /*51d0*/  BAR.SYNC.DEFER_BLOCKING 0x0 ;  /* 0x0000000000007b1d */ /* 0x002fe20000010000 */
[--C-:B------:R-:W-:Y:S01]  /*51e0*/  IADD3 R198, P2, P3, R199, UR16, R204.reuse ;  /* 0x00000010c7c67c10 */ /* 0x100fe2000fb5e0cc */
[----:B------:R-:W-:Y:S01]  /*51f0*/  IMAD.SHL.U32 R201, R25, 0x2, RZ ;  /* 0x0000000219c97824 */ /* 0x000fe200078e00ff */
[----:B------:R-:W-:Y:S01]  /*5200*/  IADD3 R196, P5, P4, R197, UR16, R204 ;  /* 0x00000010c5c47c10 */ /* 0x000fe2000fcbe0cc */
[----:B------:R-:W-:Y:S01]  /*5210*/  IMAD.HI R24, R24, 0x2, RZ ;  /* 0x0000000218187827 */ /* 0x000fe200078e02ff */
[----:B------:R-:W-:-:S02]  /*5220*/  IADD3.X R199, PT, PT, R28, UR17, R19, P2, P3 ;  /* 0x000000111cc77c10 */ /* 0x000fc400097e6413 */
[--C-:B------:R-:W-:Y:S01]  /*5230*/  IADD3.X R197, PT, PT, R26, UR17, R19.reuse, P5, P4 ;  /* 0x000000111ac57c10 */ /* 0x100fe2000afe8413 */
[----:B------:R-:W-:Y:S01]  /*5240*/  IMAD.HI R25, R25, 0x2, RZ ;  /* 0x0000000219197827 */ /* 0x000fe200078e02ff */
[--C-:B------:R-:W-:Y:S02]  /*5250*/  IADD3 R202, P2, P3, R202, UR16, R204.reuse ;  /* 0x00000010caca7c10 */ /* 0x100fe4000fb5e0cc */
[----:B------:R-:W-:Y:S01]  /*5260*/  IADD3 R200, P5, P4, R201, UR16, R204 ;  /* 0x00000010c9c87c10 */ /* 0x000fe2000fcbe0cc */
[-C--:B------:R-:W-:Y:S02]  /*5270*/  IMAD R27, R12, R20.reuse, RZ ;  /* 0x000000140c1b7224 */ /* 0x080fe400078e02ff */
[----:B------:R-:W-:Y:S01]  /*5280*/  IMAD R26, R13, R20, RZ ;  /* 0x000000140d1a7224 */ /* 0x000fe200078e02ff */
[--C-:B------:R-:W-:Y:S01]  /*5290*/  IADD3.X R203, PT, PT, R24, UR17, R19.reuse, P2, P3 ;  /* 0x0000001118cb7c10 */ /* 0x100fe200097e6413 */
[----:B------:R-:W-:Y:S01]  /*52a0*/  IMAD.SHL.U32 R78, R27, 0x2, RZ ;  /* 0x000000021b4e7824 */ /* 0x000fe200078e00ff */
[----:B------:R-:W-:Y:S01]  /*52b0*/  IADD3.X R201, PT, PT, R25, UR17, R19, P5, P4 ;  /* 0x0000001119c97c10 */ /* 0x000fe2000afe8413 */
[----:B------:R-:W-:-:S02]  /*52c0*/  IMAD.SHL.U32 R80, R26, 0x2, RZ ;  /* 0x000000021a507824 */ /* 0x000fc400078e00ff */
[-C--:B------:R-:W-:Y:S02]  /*52d0*/  IMAD R24, R14, R20.reuse, RZ ;  /* 0x000000140e187224 */ /* 0x080fe400078e02ff */
[----:B------:R-:W-:Y:S01]  /*52e0*/  IMAD R25, R15, R20, RZ ;  /* 0x000000140f197224 */ /* 0x000fe200078e02ff */
[--C-:B------:R-:W-:Y:S01]  /*52f0*/  IADD3 R78, P5, P4, R78, UR16, R204.reuse ;  /* 0x000000104e4e7c10 */ /* 0x100fe2000fcbe0cc */
[----:B------:R-:W-:Y:S01]  /*5300*/  IMAD.HI R27, R27, 0x2, RZ ;  /* 0x000000021b1b7827 */ /* 0x000fe200078e02ff */
[----:B------:R-:W-:-:S03]  /*5310*/  IADD3 R80, P2, P3, R80, UR16, R204 ;  /* 0x0000001050507c10 */ /* 0x000fc6000fb5e0cc */
[----:B------:R-:W-:-:S04]  /*5320*/  IMAD.HI R26, R26, 0x2, RZ ;  /* 0x000000021a1a7827 */ /* 0x000fc800078e02ff */
[----:B------:R-:W-:Y:S02]  /*5330*/  IMAD.SHL.U32 R82, R24, 0x2, RZ ;  /* 0x0000000218527824 */ /* 0x000fe400078e00ff */
[----:B------:R-:W-:Y:S01]  /*5340*/  IMAD.SHL.U32 R205, R25, 0x2, RZ ;  /* 0x0000000219cd7824 */ /* 0x000fe200078e00ff */
[--C-:B------:R-:W-:Y:S01]  /*5350*/  IADD3.X R79, PT, PT, R27, UR17, R19.reuse, P5, P4 ;  /* 0x000000111b4f7c10 */ /* 0x100fe2000afe8413 */
[----:B------:R-:W-:Y:S01]  /*5360*/  IMAD.HI R25, R25, 0x2, RZ ;  /* 0x0000000219197827 */ /* 0x000fe200078e02ff */
[--C-:B------:R-:W-:Y:S02]  /*5370*/  IADD3 R82, P5, P4, R82, UR16, R204.reuse ;  /* 0x0000001052527c10 */ /* 0x100fe4000fcbe0cc */
[----:B------:R-:W-:Y:S02]  /*5380*/  IADD3.X R81, PT, PT, R26, UR17, R19, P2, P3 ;  /* 0x000000111a517c10 */ /* 0x000fe400097e6413 */
[----:B------:R-:W-:-:S04]  /*5390*/  IADD3 R204, P2, P3, R205, UR16, R204 ;  /* 0x00000010cdcc7c10 */ /* 0x000fc8000fb5e0cc */
[--C-:B------:R-:W-:Y:S02]  /*53a0*/  IADD3.X R205, PT, PT, R25, UR17, R19.reuse, P2, P3 ;  /* 0x0000001119cd7c10 */ /* 0x100fe400097e6413 */
[----:B------:R-:W-:Y:S01]  /*53b0*/  ISETP.LT.OR P2, PT, R206, 0x80, P0 ;  /* 0x00000080ce00780c */ /* 0x000fe20000741670 */
[----:B0-----:R-:W-:Y:S02]  /*53c0*/  UIADD3 UR4, UPT, UPT, UR10, 0x8000, URZ ;  /* 0x000080000a047890 */ /* 0x001fe4000fffe0ff */
[----:B------:R-:W-:Y:S01]  /*53d0*/  UIADD3 UR5, UPT, UPT, UR10, 0x12000, URZ ;  /* 0x000120000a057890 */ /* 0x000fe2000fffe0ff */
[----:B------:R-:W-:Y:S01]  /*53e0*/  IMAD.HI R24, R24, 0x2, RZ ;  /* 0x0000000218187827 */ /* 0x000fe200078e02ff */
[----:B------:R-:W-:Y:S02]  /*53f0*/  USHF.R.U32.HI UR19, URZ, 0x4, UR4 ;  /* 0x00000004ff137899 */ /* 0x000fe40008011604 */
[----:B------:R-:W-:Y:S02]  /*5400*/  USHF.R.U32.HI UR22, URZ, 0x4, UR5 ;  /* 0x00000004ff167899 */ /* 0x000fe40008011605 */
[----:B------:R-:W-:Y:S01]  /*5410*/  IADD3.X R83, PT, PT, R24, UR17, R19, P5, P4 ;  /* 0x0000001118537c10 */ /* 0x000fe2000afe8413 */
[----:B------:R-:W-:Y:S01]  /*5420*/  UMOV UR4, URZ ;  /* 0x000000ff00047c82 */ /* 0x000fe20008000000 */
[----:B------:R-:W-:-:S02]  /*5430*/  UMOV UR5, URZ ;  /* 0x000000ff00057c82 */ /* 0x000fc40008000000 */
[----:B------:R-:W-:Y:S06]  /*5440*/  @P2 BRA `(.L_x_6) ;  /* 0x0000000000dc2947 */ /* 0x000fec0003800000 */
[----:B------:R-:W-:Y:S02]  /*5450*/  USHF.R.U32.HI UR13, URZ, 0x4, UR10 ;  /* 0x00000004ff0d7899 */ /* 0x000fe4000801160a */
[----:B------:R-:W-:Y:S02]  /*5460*/  UIADD3 UR7, UPT, UPT, UR10, 0x10000, URZ ;  /* 0x000100000a077890 */ /* 0x000fe4000fffe0ff */
[----:B------:R-:W-:Y:S02]  /*5470*/  USGXT.U32 UR13, UR13, 0xe ;  /* 0x0000000e0d0d789a */ /* 0x000fe40008000000 */
[----:B------:R-:W-:Y:S02]  /*5480*/  USHF.R.U32.HI UR7, URZ, 0x4, UR7 ;  /* 0x00000004ff077899 */ /* 0x000fe40008011607 */
[----:B------:R-:W-:Y:S02]  /*5490*/  UIADD3 UR36, UP1, UPT, UR13, 0x4000080, URZ ;  /* 0x040000800d247890 */ /* 0x000fe4000ff3e0ff */
[----:B------:R-:W-:Y:S01]  /*54a0*/  USGXT.U32 UR14, UR7, 0xe ;  /* 0x0000000e070e789a */ /* 0x000fe20008000000 */
[----:B------:R-:W-:Y:S01]  /*54b0*/  UMOV UR6, URZ ;  /* 0x000000ff00067c82 */ /* 0x000fe20008000000 */
[----:B------:R-:W-:Y:S01]  /*54c0*/  UMOV UR8, URZ ;  /* 0x000000ff00087c82 */ /* 0x000fe20008000000 */
[----:B------:R-:W-:-:S02]  /*54d0*/  UIADD3.X UR37, UPT, UPT, UR6, 0x40004040, URZ, UP1, !UPT ;  /* 0x4000404006257890 */ /* 0x000fc40008ffe4ff */
[----:B------:R-:W-:Y:S01]  /*54e0*/  UIADD3 UR42, UP1, UPT, UR14, 0x2, URZ ;  /* 0x000000020e2a7890 */ /* 0x000fe2000ff3e0ff */
[----:B------:R-:W-:Y:S01]  /*54f0*/  UMOV UR6, UR12 ;  /* 0x0000000c00067c82 */ /* 0x000fe20008000000 */
[----:B------:R-:W-:Y:S02]  /*5500*/  UMOV UR7, URZ ;  /* 0x000000ff00077c82 */ /* 0x000fe40008000000 */
[----:B------:R-:W-:Y:S01]  /*5510*/  UIADD3.X UR43, UPT, UPT, UR8, 0x40004040, URZ, UP1, !UPT ;  /* 0x40004040082b7890 */ /* 0x000fe20008ffe4ff */
[----:B------:R-:W-:Y:S01]  /*5520*/  UMOV UR18, UR6 ;  /* 0x0000000600127c82 */ /* 0x000fe20008000000 */
[----:B------:R-:W-:Y:S02]  /*5530*/  ULOP3.LUT UR6, UR13, 0x4000000, URZ, 0xfc, !UPT ;  /* 0x040000000d067892 */ /* 0x000fe4000f8efcff */
[----:B------:R-:W-:Y:S02]  /*5540*/  UIADD3.64 UR44, UPT, UPT, UR36, 0x80, URZ ;  /* 0x00000080242c7897 */ /* 0x000fe4000fffe0ff */
[----:B------:R-:W-:-:S02]  /*5550*/  UIADD3.64 UR46, UPT, UPT, UR42, 0x2, URZ ;  /* 0x000000022a2e7897 */ /* 0x000fc4000fffe0ff */
[----:B------:R-:W-:Y:S02]  /*5560*/  UIADD3.64 UR48, UPT, UPT, UR36, 0x100, URZ ;  /* 0x0000010024307897 */ /* 0x000fe4000fffe0ff */
[----:B------:R-:W-:Y:S02]  /*5570*/  UIADD3.64 UR50, UPT, UPT, UR42, 0x4, URZ ;  /* 0x000000042a327897 */ /* 0x000fe4000fffe0ff */
[----:B------:R-:W-:Y:S02]  /*5580*/  UIADD3.64 UR52, UPT, UPT, UR36, 0x180, URZ ;  /* 0x0000018024347897 */ /* 0x000fe4000fffe0ff */
[----:B------:R-:W-:Y:S02]  /*5590*/  UIADD3.64 UR54, UPT, UPT, UR42, 0xfe, URZ ;  /* 0x000000fe2a367897 */ /* 0x000fe4000fffe0ff */
[----:B------:R-:W-:Y:S02]  /*55a0*/  UIADD3.64 UR56, UPT, UPT, UR36, 0x200, URZ ;  /* 0x0000020024387897 */ /* 0x000fe4000fffe0ff */
[----:B------:R-:W-:-:S02]  /*55b0*/  UIADD3.64 UR58, UPT, UPT, UR42, 0x100, URZ ;  /* 0x000001002a3a7897 */ /* 0x000fc4000fffe0ff */
[----:B------:R-:W-:Y:S02]  /*55c0*/  UIADD3.64 UR60, UPT, UPT, UR36, 0x280, URZ ;  /* 0x00000280243c7897 */ /* 0x000fe4000fffe0ff */
[----:B------:R-:W-:Y:S01]  /*55d0*/  UIADD3.64 UR62, UPT, UPT, UR42, 0x102, URZ ;  /* 0x000001022a3e7897 */ /* 0x000fe2000fffe0ff */
[----:B------:R-:W-:Y:S01]  /*55e0*/  UMOV UR26, 0x0 ;  /* 0x00000000001a7882 */ /* 0x000fe20000000000 */
[----:B------:R-:W-:Y:S01]  /*55f0*/  UMOV UR27, 0x8088490 ;  /* 0x08088490001b7882 */ /* 0x000fe20000000000 */
[----:B------:R-:W-:Y:S01]  /*5600*/  UIADD3.64 UR64, UPT, UPT, UR36, 0x300, URZ ;  /* 0x0000030024407897 */ /* 0x000fe2000fffe0ff */
[----:B------:R-:W-:Y:S01]  /*5610*/  UMOV UR7, 0x40004040 ;  /* 0x4000404000077882 */ /* 0x000fe20000000000 */
[----:B------:R-:W-:Y:S01]  /*5620*/  UIADD3.64 UR66, UPT, UPT, UR42, 0x104, URZ ;  /* 0x000001042a427897 */ /* 0x000fe2000fffe0ff */
[----:B------:R-:W-:Y:S01]  /*5630*/  UMOV UR15, 0x40004040 ;  /* 0x40004040000f7882 */ /* 0x000fe20000000000 */
[----:B------:R-:W-:Y:S01]  /*5640*/  UMOV UR28, 0x0 ;  /* 0x00000000001c7882 */ /* 0x000fe20000000000 */
[----:B------:R-:W-:Y:S01]  /*5650*/  UMOV UR29, 0x8088490 ;  /* 0x08088490001d7882 */ /* 0x000fe20000000000 */
[----:B------:R-:W-:Y:S01]  /*5660*/  UMOV UR24, 0x0 ;  /* 0x0000000000187882 */ /* 0x000fe20000000000 */
[----:B------:R-:W-:Y:S01]  /*5670*/  UMOV UR25, 0x8088490 ;  /* 0x0808849000197882 */ /* 0x000fe20000000000 */
[----:B------:R0:W-:Y:S01]  /*5680*/  UTCHMMA gdesc[UR6], gdesc[UR14], tmem[UR9], tmem[UR26], idesc[UR27], !UPT ;  /* 0x00ff1a0e060075ea */ /* 0x0001e2000f800009 */
[----:B------:R-:W-:Y:S01]  /*5690*/  UMOV UR30, 0x0 ;  /* 0x00000000001e7882 */ /* 0x000fe20000000000 */
[----:B------:R-:W-:Y:S01]  /*56a0*/  UMOV UR31, 0x8088490 ;  /* 0x08088490001f7882 */ /* 0x000fe20000000000 */
[----:B------:R0:W-:Y:S01]  /*56b0*/  UTCHMMA gdesc[UR36], gdesc[UR42], tmem[UR9], tmem[UR28], idesc[UR29], UPT ;  /* 0x00ff1c2a240075ea */ /* 0x0001e2000b800009 */
        /* <DEDUP_REMOVED lines=12> */
[----:B------:R0:W-:Y:S01]  /*5780*/  UTCHMMA gdesc[UR60], gdesc[UR62], tmem[UR9], tmem[UR40], idesc[UR41], UPT ;  /* 0x00ff283e3c0075ea */ /* 0x0001e2000b800009 */
[----:B------:R0:W-:Y:S01]  /*5790*/  UTCHMMA gdesc[UR64], gdesc[UR66], tmem[UR9], tmem[UR38], idesc[UR39], UPT ;  /* 0x00ff2642400075ea */ /* 0x0001e2000b800009 */
[----:B------:R0:W-:Y:S01]  /*57a0*/  UTCBAR [UR18], URZ ;  /* 0x000000ff120073e9 */ /* 0x0001e200080000ff */
[----:B------:R-:W-:Y:S01]  /*57b0*/  NOP ;  /* 0x0000000000007918 */ /* 0x000fe20000000000 */
.L_x_6:
[----:B------:R-:W-:Y:S01]  /*57c0*/  SHF.R.S32.HI R19, RZ, 0x1f, R206 ;  /* 0x0000001fff137819 */ /* 0x000fe200000114ce */
[----:B0-----:R-:W-:Y:S01]  /*57d0*/  USGXT.U32 UR6, UR19, 0xe ;  /* 0x0000000e1306789a */ /* 0x001fe20008000000 */
[----:B------:R-:W-:Y:S01]  /*57e0*/  IADD3 R92, P4, PT, R92, UR16, RZ ;  /* 0x000000105c5c7c10 */ /* 0x000fe2000ff9e0ff */
[----:B------:R-:W-:Y:S01]  /*57f0*/  USGXT.U32 UR8, UR22, 0xe ;  /* 0x0000000e1608789a */ /* 0x000fe20008000000 */
[----:B------:R-:W-:Y:S01]  /*5800*/  LEA.HI R19, R19, R206, RZ, 0x7 ;  /* 0x000000ce13137211 */ /* 0x000fe200078f38ff */
[----:B------:R-:W-:Y:S01]  /*5810*/  UIADD3 UR24, UP1, UPT, UR6, 0x4000080, URZ ;  /* 0x0400008006187890 */ /* 0x000fe2000ff3e0ff */
[----:B------:R-:W-:Y:S01]  /*5820*/  IADD3.X R93, PT, PT, R23, UR17, RZ, P4, !PT ;  /* 0x00000011175d7c10 */ /* 0x000fe2000a7fe4ff */
[----:B------:R-:W-:Y:S01]  /*5830*/  UIADD3 UR22, UP2, UPT, UR8, 0x2, URZ ;  /* 0x0000000208167890 */ /* 0x000fe2000ff5e0ff */
[----:B------:R-:W-:Y:S01]  /*5840*/  SHF.R.S32.HI R19, RZ, 0x7, R19 ;  /* 0x00000007ff137819 */ /* 0x000fe20000011413 */
[----:B------:R-:W-:Y:S01]  /*5850*/  UIADD3.X UR25, UPT, UPT, UR4, 0x40004040, URZ, UP1, !UPT ;  /* 0x4000404004197890 */ /* 0x000fe20008ffe4ff */
[----:B------:R-:W-:Y:S01]  /*5860*/  IADD3 R96, P2, PT, R96, UR16, RZ ;  /* 0x0000001060607c10 */ /* 0x000fe2000ff5e0ff */
[----:B------:R-:W-:Y:S01]  /*5870*/  UIADD3.X UR23, UPT, UPT, UR5, 0x40004040, URZ, UP2, !UPT ;  /* 0x4000404005177890 */ /* 0x000fe200097fe4ff */
[----:B------:R-:W-:Y:S01]  /*5880*/  VIMNMX R23, PT, PT, R19, 0x1, !PT ;  /* 0x0000000113177848 */ /* 0x000fe20007fe0100 */
[----:B------:R-:W-:Y:S01]  /*5890*/  IMAD.SHL.U32 R19, R21, 0x80, RZ ;  /* 0x0000008015137824 */ /* 0x000fe200078e00ff */
[----:B------:R-:W-:Y:S01]  /*58a0*/  IADD3.X R97, PT, PT, R41, UR17, RZ, P2, !PT ;  /* 0x0000001129617c10 */ /* 0x000fe200097fe4ff */
[----:B------:R-:W-:Y:S01]  /*58b0*/  UMOV UR4, URZ ;  /* 0x000000ff00047c82 */ /* 0x000fe20008000000 */
[----:B------:R-:W-:Y:S01]  /*58c0*/  IADD3 R104, P2, PT, R104, UR16, RZ ;  /* 0x0000001068687c10 */ /* 0x000fe2000ff5e0ff */
[----:B------:R-:W-:Y:S01]  /*58d0*/  VIADD R21, R23, 0xffffffff ;  /* 0xffffffff17157836 */ /* 0x000fe20000000000 */
[----:B------:R-:W-:Y:S01]  /*58e0*/  IADD3 R94, P5, PT, R94, UR16, RZ ;  /* 0x000000105e5e7c10 */ /* 0x000fe2000ffbe0ff */
[----:B------:R-:W-:Y:S01]  /*58f0*/  IMAD.SHL.U32 R20, R20, 0x80, RZ ;  /* 0x0000008014147824 */ /* 0x000fe200078e00ff */
[----:B------:R-:W-:-:S02]  /*5900*/  IADD3.X R105, PT, PT, R31, UR17, RZ, P2, !PT ;  /* 0x000000111f697c10 */ /* 0x000fc400097fe4ff */
[----:B------:R-:W-:Y:S02]  /*5910*/  ISETP.NE.U32.AND P2, PT, R21, RZ, PT ;  /* 0x000000ff1500720c */ /* 0x000fe40003f45070 */
[----:B------:R-:W-:Y:S02]  /*5920*/  IADD3 R98, P3, PT, R98, UR16, RZ ;  /* 0x0000001062627c10 */ /* 0x000fe4000ff7e0ff */
[----:B------:R-:W-:Y:S02]  /*5930*/  IADD3.X R95, PT, PT, R42, UR17, RZ, P5, !PT ;  /* 0x000000112a5f7c10 */ /* 0x000fe4000affe4ff */
[----:B------:R-:W-:Y:S02]  /*5940*/  IADD3.X R99, PT, PT, R43, UR17, RZ, P3, !PT ;  /* 0x000000112b637c10 */ /* 0x000fe40009ffe4ff */
[----:B------:R-:W-:Y:S02]  /*5950*/  IADD3 R100, P4, PT, R100, UR16, RZ ;  /* 0x0000001064647c10 */ /* 0x000fe4000ff9e0ff */
[----:B------:R-:W-:-:S02]  /*5960*/  IADD3 R102, P5, PT, R102, UR16, RZ ;  /* 0x0000001066667c10 */ /* 0x000fc4000ffbe0ff */
[----:B------:R-:W-:Y:S02]  /*5970*/  IADD3 R106, P3, PT, R106, UR16, RZ ;  /* 0x000000106a6a7c10 */ /* 0x000fe4000ff7e0ff */
[----:B------:R-:W-:Y:S02]  /*5980*/  IADD3.X R101, PT, PT, R29, UR17, RZ, P4, !PT ;  /* 0x000000111d657c10 */ /* 0x000fe4000a7fe4ff */
[----:B------:R-:W-:Y:S02]  /*5990*/  IADD3.X R103, PT, PT, R30, UR17, RZ, P5, !PT ;  /* 0x000000111e677c10 */ /* 0x000fe4000affe4ff */
[----:B------:R-:W-:Y:S01]  /*59a0*/  IADD3.X R107, PT, PT, R32, UR17, RZ, P3, !PT ;  /* 0x00000011206b7c10 */ /* 0x000fe20009ffe4ff */
[----:B------:R-:W-:Y:S06]  /*59b0*/  @!P2 BRA `(.L_x_7) ;  /* 0x0000002400aca947 */ /* 0x000fec0003800000 */
[----:B------:R-:W-:Y:S01]  /*59c0*/  VIADD R22, R22, 0xffffff80 ;  /* 0xffffff8016167836 */ /* 0x000fe20000000000 */
[----:B------:R-:W-:Y:S02]  /*59d0*/  ULOP3.LUT UR14, UR6, 0x4000000, URZ, 0xfc, !UPT ;  /* 0x04000000060e7892 */ /* 0x000fe4000f8efcff */
[----:B------:R-:W-:Y:S02]  /*59e0*/  UIADD3.64 UR26, UPT, UPT, UR24, 0x80, URZ ;  /* 0x00000080181a7897 */ /* 0x000fe4000fffe0ff */
[----:B------:R-:W-:Y:S01]  /*59f0*/  R2UR UR50, R22 ;  /* 0x00000000163272ca */ /* 0x000fe200000e0000 */
[----:B------:R-:W-:Y:S02]  /*5a00*/  UIADD3.64 UR28, UPT, UPT, UR22, 0x2, URZ ;  /* 0x00000002161c7897 */ /* 0x000fe4000fffe0ff */
        /* <DEDUP_REMOVED lines=11> */
[----:B------:R-:W-:-:S10]  /*5ac0*/  UMOV UR5, URZ ;  /* 0x000000ff00057c82 */ /* 0x000fd40008000000 */
.L_x_10:
[----:B------:R-:W-:Y:S01]  /*5ad0*/  USHF.L.U32 UR4, UR4, 0x1f, URZ ;  /* 0x0000001f04047899 */ /* 0x000fe200080006ff */
[----:B------:R-:W0:Y:S01]  /*5ae0*/  S2R R23, SR_TID.X ;  /* 0x0000000000177919 */ /* 0x000e220000002100 */
[----:B------:R-:W-:-:S04]  /*5af0*/  IMAD.WIDE R148, R20, 0x2, R148 ;  /* 0x0000000214947825 */ /* 0x000fc800078e0294 */
[----:B------:R-:W-:-:S04]  /*5b00*/  IMAD.U32 R22, RZ, RZ, UR4 ;  /* 0x00000004ff167e24 */ /* 0x000fc8000f8e00ff */
[----:B------:R-:W1:Y:S01]  /*5b10*/  SYNCS.PHASECHK.TRANS64.TRYWAIT P2, [UR12], R22 ;  /* 0x00000016ff0075a7 */ /* 0x000e62000804110c */
[----:B0-----:R-:W-:-:S04]  /*5b20*/  SHF.R.U32.HI R23, RZ, 0x7, R23 ;  /* 0x00000007ff177819 */ /* 0x001fc80000011617 */
[----:B------:R-:W-:-:S04]  /*5b30*/  SGXT.U32 R23, R23, 0x1 ;  /* 0x000000011717781a */ /* 0x000fc80000000000 */
[----:B------:R-:W-:Y:S01]  /*5b40*/  ISETP.GE.AND P4, PT, R23, UR50, PT ;  /* 0x0000003217007c0c */ /* 0x000fe2000bf86270 */
[----:B-1----:R-:W-:-:S12]  /*5b50*/  @!P2 BRA `(.L_x_8) ;  /* 0x000000300038a947 */ /* 0x002fd80003800000 */
.L_x_16:
[----:B------:R0:W-:Y:S01]  /*5b60*/  STL [R1+0x50], R18 ;  /* 0x0000501201007387 */ /* 0x0001e20000100800 */
[----:B------:R-:W-:Y:S01]  /*5b70*/  PRMT R237, RZ, 0x7610, R237 ;  /* 0x00007610ffed7816 */ /* 0x000fe200000000ed */
[C---:B------:R-:W-:Y:S01]  /*5b80*/  IMAD.WIDE R84, R20.reuse, 0x2, R84 ;  /* 0x0000000214547825 */ /* 0x040fe200078e0254 */
[----:B------:R-:W-:Y:S01]  /*5b90*/  PRMT R238, RZ, 0x7610, R238 ;  /* 0x00007610ffee7816 */ /* 0x000fe200000000ee */
[----:B------:R1:W-:Y:S01]  /*5ba0*/  STL [R1+0x4c], R17 ;  /* 0x00004c1101007387 */ /* 0x0003e20000100800 */
[----:B------:R-:W-:Y:S01]  /*5bb0*/  PRMT R239, RZ, 0x7610, R239 ;  /* 0x00007610ffef7816 */ /* 0x000fe200000000ef */
[C---:B------:R-:W-:Y:S02]  /*5bc0*/  IMAD.WIDE R92, R20.reuse, 0x2, R92 ;  /* 0x00000002145c7825 */ /* 0x040fe400078e025c */
[----:B------:R-:W2:Y:S02]  /*5bd0*/  @!P4 LDG.E.U16 R237, desc[UR20][R84.64] ;  /* 0x0000001454edc981 */ /* 0x000ea4000c1e1500 */
[----:B------:R-:W-:Y:S01]  /*5be0*/  IMAD.WIDE R108, R20, 0x2, R108 ;  /* 0x00000002146c7825 */ /* 0x000fe200078e026c */
[----:B0-----:R-:W1:Y:S01]  /*5bf0*/  S2R R18, SR_TID.X ;  /* 0x0000000000127919 */ /* 0x001e620000002100 */
[----:B------:R-:W-:-:S02]  /*5c00*/  PRMT R240, RZ, 0x7610, R240 ;  /* 0x00007610fff07816 */ /* 0x000fc400000000f0 */
[C---:B------:R-:W-:Y:S01]  /*5c10*/  IMAD.WIDE R100, R20.reuse, 0x2, R100 ;  /* 0x0000000214647825 */ /* 0x040fe200078e0264 */
[----:B------:R0:W-:Y:S03]  /*5c20*/  STL [R1+0x48], R21 ;  /* 0x0000481501007387 */ /* 0x0001e60000100800 */
[----:B------:R-:W-:Y:S01]  /*5c30*/  IMAD.WIDE R140, R20, 0x2, R140 ;  /* 0x00000002148c7825 */ /* 0x000fe200078e028c */
[--C-:B-1----:R-:W-:Y:S02]  /*5c40*/  SHF.R.U32.HI R17, RZ, 0x7, R18.reuse ;  /* 0x00000007ff117819 */ /* 0x102fe40000011612 */
[----:B0-----:R-:W-:Y:S02]  /*5c50*/  SHF.R.U32.HI R21, RZ, 0x7, R18 ;  /* 0x00000007ff157819 */ /* 0x001fe40000011612 */
[----:B------:R-:W-:Y:S02]  /*5c60*/  SGXT.U32 R17, R17, 0x1 ;  /* 0x000000011111781a */ /* 0x000fe40000000000 */
[----:B------:R-:W-:-:S02]  /*5c70*/  SGXT.U32 R21, R21, 0x1 ;  /* 0x000000011515781a */ /* 0x000fc40000000000 */
[----:B------:R-:W-:Y:S02]  /*5c80*/  LOP3.LUT R17, R17, 0x8, RZ, 0xfc, !PT ;  /* 0x0000000811117812 */ /* 0x000fe400078efcff */
[----:B------:R-:W-:Y:S02]  /*5c90*/  LOP3.LUT R21, R21, 0x10, RZ, 0xfc, !PT ;  /* 0x0000001015157812 */ /* 0x000fe400078efcff */
[----:B------:R-:W-:Y:S02]  /*5ca0*/  ISETP.GE.AND P6, PT, R17, UR50, PT ;  /* 0x0000003211007c0c */ /* 0x000fe4000bfc6270 */
[----:B------:R-:W-:Y:S02]  /*5cb0*/  SHF.R.U32.HI R17, RZ, 0x7, R18 ;  /* 0x00000007ff117819 */ /* 0x000fe40000011612 */
[----:B------:R-:W-:Y:S02]  /*5cc0*/  ISETP.GE.AND P5, PT, R21, UR50, PT ;  /* 0x0000003215007c0c */ /* 0x000fe4000bfa6270 */
[----:B------:R-:W-:-:S04]  /*5cd0*/  SGXT.U32 R17, R17, 0x1 ;  /* 0x000000011111781a */ /* 0x000fc80000000000 */
[----:B------:R-:W-:-:S03]  /*5ce0*/  LOP3.LUT R17, R17, 0x18, RZ, 0xfc, !PT ;  /* 0x0000001811117812 */ /* 0x000fc600078efcff */
[----:B------:R-:W3:Y:S01]  /*5cf0*/  @!P6 LDG.E.U16 R238, desc[UR20][R92.64] ;  /* 0x000000145ceee981 */ /* 0x000ee2000c1e1500 */
[----:B------:R-:W-:Y:S02]  /*5d00*/  ISETP.GE.AND P3, PT, R17, UR50, PT ;  /* 0x0000003211007c0c */ /* 0x000fe4000bf66270 */
[----:B------:R-:W-:Y:S01]  /*5d10*/  SHF.R.U32.HI R17, RZ, 0x7, R18 ;  /* 0x00000007ff117819 */ /* 0x000fe20000011612 */
[----:B------:R-:W4:Y:S03]  /*5d20*/  @!P5 LDG.E.U16 R239, desc[UR20][R100.64] ;  /* 0x0000001464efd981 */ /* 0x000f26000c1e1500 */
[----:B------:R-:W-:-:S04]  /*5d30*/  SGXT.U32 R17, R17, 0x1 ;  /* 0x000000011111781a */ /* 0x000fc80000000000 */
[----:B------:R-:W-:-:S03]  /*5d40*/  LOP3.LUT R17, R17, 0x20, RZ, 0xfc, !PT ;  /* 0x0000002011117812 */ /* 0x000fc600078efcff */
[----:B------:R-:W2:Y:S01]  /*5d50*/  @!P3 LDG.E.U16 R240, desc[UR20][R108.64] ;  /* 0x000000146cf0b981 */ /* 0x000ea2000c1e1500 */
[----:B------:R-:W-:Y:S02]  /*5d60*/  ISETP.GE.AND P2, PT, R17, UR50, PT ;  /* 0x0000003211007c0c */ /* 0x000fe4000bf46270 */
[----:B------:R-:W-:-:S04]  /*5d70*/  SHF.R.U32.HI R17, RZ, 0x7, R18 ;  /* 0x00000007ff117819 */ /* 0x000fc80000011612 */
[----:B------:R-:W-:-:S04]  /*5d80*/  SGXT.U32 R17, R17, 0x1 ;  /* 0x000000011111781a */ /* 0x000fc80000000000 */
[----:B------:R-:W-:-:S04]  /*5d90*/  LOP3.LUT R17, R17, 0x28, RZ, 0xfc, !PT ;  /* 0x0000002811117812 */ /* 0x000fc800078efcff */
        /* <DEDUP_REMOVED lines=9> */
[----:B------:R-:W0:Y:S01]  /*5e30*/  S2R R17, SR_TID.X ;  /* 0x0000000000117919 */ /* 0x000e220000002100 */
[----:B------:R-:W-:-:S04]  /*5e40*/  SHF.R.U32.HI R18, RZ, 0x7, R18 ;  /* 0x00000007ff127819 */ /* 0x000fc80000011612 */
[----:B------:R-:W-:-:S04]  /*5e50*/  SGXT.U32 R18, R18, 0x1 ;  /* 0x000000011212781a */ /* 0x000fc80000000000 */
[----:B------:R-:W-:-:S04]  /*5e60*/  LOP3.LUT R18, R18, 0x38, RZ, 0xfc, !PT ;  /* 0x0000003812127812 */ /* 0x000fc800078efcff */
[----:B------:R-:W-:Y:S01]  /*5e70*/  ISETP.GE.AND P5, PT, R18, UR50, PT ;  /* 0x0000003212007c0c */ /* 0x000fe2000bfa6270 */
[----:B------:R-:W-:Y:S01]  /*5e80*/  IMAD.WIDE R124, R20, 0x2, R124 ;  /* 0x00000002147c7825 */ /* 0x000fe200078e027c */
[----:B------:R-:W-:-:S06]  /*5e90*/  PRMT R242, RZ, 0x7610, R242 ;  /* 0x00007610fff27816 */ /* 0x000fcc00000000f2 */
[----:B------:R-:W2:Y:S01]  /*5ea0*/  @!P4 LDG.E.U16 R242, desc[UR20][R124.64] ;  /* 0x000000147cf2c981 */ /* 0x000ea2000c1e1500 */
[----:B0-----:R-:W-:-:S04]  /*5eb0*/  SHF.R.U32.HI R18, RZ, 0x7, R17 ;  /* 0x00000007ff127819 */ /* 0x001fc80000011611 */
[----:B------:R-:W-:-:S04]  /*5ec0*/  SGXT.U32 R18, R18, 0x1 ;  /* 0x000000011212781a */ /* 0x000fc80000000000 */
[----:B------:R-:W-:-:S04]  /*5ed0*/  LOP3.LUT R18, R18, 0x2, RZ, 0xfc, !PT ;  /* 0x0000000212127812 */ /* 0x000fc800078efcff */
[----:B------:R-:W-:Y:S02]  /*5ee0*/  ISETP.GE.AND P4, PT, R18, UR50, PT ;  /* 0x0000003212007c0c */ /* 0x000fe4000bf86270 */
[----:B------:R-:W-:Y:S01]  /*5ef0*/  SHF.R.U32.HI R18, RZ, 0x7, R17 ;  /* 0x00000007ff127819 */ /* 0x000fe20000011611 */
[----:B------:R-:W-:Y:S01]  /*5f00*/  IMAD.WIDE R132, R20, 0x2, R132 ;  /* 0x0000000214847825 */ /* 0x000fe200078e0284 */
[----:B------:R-:W-:Y:S02]  /*5f10*/  PRMT R243, RZ, 0x7610, R243 ;  /* 0x00007610fff37816 */ /* 0x000fe400000000f3 */
[----:B------:R-:W-:-:S04]  /*5f20*/  SGXT.U32 R18, R18, 0x1 ;  /* 0x000000011212781a */ /* 0x000fc80000000000 */
[----:B------:R-:W-:Y:S01]  /*5f30*/  LOP3.LUT R18, R18, 0x4, RZ, 0xfc, !PT ;  /* 0x0000000412127812 */ /* 0x000fe200078efcff */
[----:B------:R-:W2:Y:S03]  /*5f40*/  @!P6 LDG.E.U16 R243, desc[UR20][R132.64] ;  /* 0x0000001484f3e981 */ /* 0x000ea6000c1e1500 */
        /* <DEDUP_REMOVED lines=8> */
[----:B------:R-:W-:Y:S02]  /*5fd0*/  SHF.R.U32.HI R18, RZ, 0x7, R17 ;  /* 0x00000007ff127819 */ /* 0x000fe40000011611 */
        /* <DEDUP_REMOVED lines=163> */
[----:B------:R-:W3:Y:S03]  /*6a10*/  @!P2 LDG.E.U16 R44, desc[UR20][R144.64] ;  /* 0x00000014902ca981 */ /* 0x000ee6000c1e1500 */
[----:B------:R-:W-:Y:S02]  /*6a20*/  ISETP.GE.AND P2, PT, R18, UR50, PT ;  /* 0x0000003212007c0c */ /* 0x000fe4000bf46270 */
[----:B------:R-:W-:Y:S01]  /*6a30*/  SHF.R.U32.HI R18, RZ, 0x7, R17 ;  /* 0x00000007ff127819 */ /* 0x000fe20000011611 */
[----:B------:R-:W-:Y:S01]  /*6a40*/  IMAD.WIDE R146, R20, 0x2, R146 ;  /* 0x0000000214927825 */ /* 0x000fe200078e0292 */
[----:B------:R-:W-:Y:S02]  /*6a50*/  PRMT R45, RZ, 0x7610, R45 ;  /* 0x00007610ff2d7816 */ /* 0x000fe4000000002d */
[----:B------:R-:W-:-:S04]  /*6a60*/  SGXT.U32 R18, R18, 0x1 ;  /* 0x000000011212781a */ /* 0x000fc80000000000 */
[----:B------:R-:W-:Y:S01]  /*6a70*/  LOP3.LUT R18, R18, 0x48, RZ, 0xfc, !PT ;  /* 0x0000004812127812 */ /* 0x000fe200078efcff */
[----:B------:R-:W4:Y:S03]  /*6a80*/  @!P3 LDG.E.U16 R45, desc[UR20][R146.64] ;  /* 0x00000014922db981 */ /* 0x000f26000c1e1500 */
[----:B------:R-:W-:Y:S02]  /*6a90*/  ISETP.GE.AND P3, PT, R18, UR50, PT ;  /* 0x0000003212007c0c */ /* 0x000fe4000bf66270 */
[----:B------:R-:W-:Y:S01]  /*6aa0*/  SHF.R.U32.HI R18, RZ, 0x7, R17 ;  /* 0x00000007ff127819 */ /* 0x000fe20000011611 */
[----:B------:R-:W-:Y:S01]  /*6ab0*/  IMAD.WIDE R150, R20, 0x2, R150 ;  /* 0x0000000214967825 */ /* 0x000fe200078e0296 */
[----:B------:R-:W-:Y:S02]  /*6ac0*/  PRMT R206, RZ, 0x7610, R206 ;  /* 0x00007610ffce7816 */ /* 0x000fe400000000ce */
[----:B------:R-:W-:-:S02]  /*6ad0*/  SGXT.U32 R18, R18, 0x1 ;  /* 0x000000011212781a */ /* 0x000fc40000000000 */
[----:B------:R-:W-:Y:S02]  /*6ae0*/  SHF.R.U32.HI R21, RZ, 0x7, R17 ;  /* 0x00000007ff157819 */ /* 0x000fe40000011611 */
[----:B------:R-:W-:Y:S01]  /*6af0*/  LOP3.LUT R18, R18, 0x4c, RZ, 0xfc, !PT ;  /* 0x0000004c12127812 */ /* 0x000fe200078efcff */
[----:B------:R-:W4:Y:S01]  /*6b00*/  @!P5 LDG.E.U16 R206, desc[UR20][R150.64] ;  /* 0x0000001496ced981 */ /* 0x000f22000c1e1500 */
[----:B------:R-:W-:Y:S02]  /*6b10*/  SGXT.U32 R21, R21, 0x1 ;  /* 0x000000011515781a */ /* 0x000fe40000000000 */
[----:B------:R-:W-:Y:S01]  /*6b20*/  ISETP.GE.AND P5, PT, R18, UR50, PT ;  /* 0x0000003212007c0c */ /* 0x000fe2000bfa6270 */
[----:B------:R-:W-:Y:S01]  /*6b30*/  IMAD.WIDE R142, R20, 0x2, R142 ;  /* 0x00000002148e7825 */ /* 0x000fe200078e028e */
[----:B------:R-:W-:Y:S02]  /*6b40*/  PRMT R43, RZ, 0x7610, R43 ;  /* 0x00007610ff2b7816 */ /* 0x000fe4000000002b */
[----:B------:R-:W-:-:S02]  /*6b50*/  SHF.R.U32.HI R18, RZ, 0x7, R17 ;  /* 0x00000007ff127819 */ /* 0x000fc40000011611 */
[----:B------:R-:W-:Y:S02]  /*6b60*/  LOP3.LUT R21, R21, 0x4a, RZ, 0xfc, !PT ;  /* 0x0000004a15157812 */ /* 0x000fe400078efcff */
[----:B------:R-:W-:Y:S01]  /*6b70*/  SGXT.U32 R18, R18, 0x1 ;  /* 0x000000011212781a */ /* 0x000fe20000000000 */
[----:B------:R-:W-:Y:S01]  /*6b80*/  IMAD.WIDE R152, R20, 0x2, R152 ;  /* 0x0000000214987825 */ /* 0x000fe200078e0298 */
[----:B------:R-:W-:Y:S01]  /*6b90*/  PRMT R207, RZ, 0x7610, R207 ;  /* 0x00007610ffcf7816 */ /* 0x000fe200000000cf */
[----:B------:R-:W4:Y:S01]  /*6ba0*/  @!P4 LDG.E.U16 R43, desc[UR20][R142.64] ;  /* 0x000000148e2bc981 */ /* 0x000f22000c1e1500 */
[----:B------:R-:W-:Y:S02]  /*6bb0*/  ISETP.GE.AND P4, PT, R21, UR50, PT ;  /* 0x0000003215007c0c */ /* 0x000fe4000bf86270 */
[----:B------:R-:W-:Y:S02]  /*6bc0*/  LOP3.LUT R18, R18, 0x4e, RZ, 0xfc, !PT ;  /* 0x0000004e12127812 */ /* 0x000fe400078efcff */
[----:B------:R-:W-:Y:S01]  /*6bd0*/  SHF.R.U32.HI R21, RZ, 0x7, R17 ;  /* 0x00000007ff157819 */ /* 0x000fe20000011611 */
[----:B------:R-:W4:Y:S01]  /*6be0*/  @!P6 LDG.E.U16 R207, desc[UR20][R152.64] ;  /* 0x0000001498cfe981 */ /* 0x000f22000c1e1500 */
[----:B------:R-:W-:-:S02]  /*6bf0*/  ISETP.GE.AND P6, PT, R18, UR50, PT ;  /* 0x0000003212007c0c */ /* 0x000fc4000bfc6270 */
[----:B------:R-:W-:Y:S01]  /*6c00*/  SGXT.U32 R21, R21, 0x1 ;  /* 0x000000011515781a */ /* 0x000fe20000000000 */
[----:B------:R-:W-:Y:S01]  /*6c10*/  IMAD.WIDE R156, R20, 0x2, R156 ;  /* 0x00000002149c7825 */ /* 0x000fe200078e029c */
[----:B------:R-:W-:Y:S02]  /*6c20*/  PRMT R209, RZ, 0x7610, R209 ;  /* 0x00007610ffd17816 */ /* 0x000fe400000000d1 */
[----:B------:R-:W-:Y:S02]  /*6c30*/  SHF.R.U32.HI R18, RZ, 0x7, R17 ;  /* 0x00000007ff127819 */ /* 0x000fe40000011611 */
[----:B------:R-:W-:Y:S02]  /*6c40*/  LOP3.LUT R21, R21, 0x52, RZ, 0xfc, !PT ;  /* 0x0000005215157812 */ /* 0x000fe400078efcff */
[----:B------:R-:W-:Y:S01]  /*6c50*/  SGXT.U32 R18, R18, 0x1 ;  /* 0x000000011212781a */ /* 0x000fe20000000000 */
[----:B------:R-:W-:Y:S01]  /*6c60*/  IMAD.WIDE R154, R20, 0x2, R154 ;  /* 0x00000002149a7825 */ /* 0x000fe200078e029a */
[----:B------:R-:W-:Y:S01]  /*6c70*/  PRMT R208, RZ, 0x7610, R208 ;  /* 0x00007610ffd07816 */ /* 0x000fe200000000d0 */
[----:B------:R-:W4:Y:S01]  /*6c80*/  @!P3 LDG.E.U16 R209, desc[UR20][R156.64] ;  /* 0x000000149cd1b981 */ /* 0x000f22000c1e1500 */
[----:B------:R-:W-:-:S02]  /*6c90*/  ISETP.GE.AND P3, PT, R21, UR50, PT ;  /* 0x0000003215007c0c */ /* 0x000fc4000bf66270 */
[----:B------:R-:W-:Y:S02]  /*6ca0*/  LOP3.LUT R18, R18, 0x50, RZ, 0xfc, !PT ;  /* 0x0000005012127812 */ /* 0x000fe400078efcff */
[--C-:B------:R-:W-:Y:S01]  /*6cb0*/  SHF.R.U32.HI R21, RZ, 0x7, R17.reuse ;  /* 0x00000007ff157819 */ /* 0x100fe20000011611 */
[----:B------:R-:W4:Y:S01]  /*6cc0*/  @!P2 LDG.E.U16 R208, desc[UR20][R154.64] ;  /* 0x000000149ad0a981 */ /* 0x000f22000c1e1500 */
[----:B------:R-:W-:Y:S02]  /*6cd0*/  ISETP.GE.AND P2, PT, R18, UR50, PT ;  /* 0x0000003212007c0c */ /* 0x000fe4000bf46270 */
[----:B------:R-:W-:Y:S02]  /*6ce0*/  SGXT.U32 R21, R21, 0x1 ;  /* 0x000000011515781a */ /* 0x000fe40000000000 */
[----:B------:R-:W-:Y:S01]  /*6cf0*/  SHF.R.U32.HI R18, RZ, 0x7, R17 ;  /* 0x00000007ff127819 */ /* 0x000fe20000011611 */
[----:B------:R-:W-:Y:S01]  /*6d00*/  IMAD.WIDE R166, R20, 0x2, R166 ;  /* 0x0000000214a67825 */ /* 0x000fe200078e02a6 */
[----:B------:R-:W-:-:S02]  /*6d10*/  PRMT R214, RZ, 0x7610, R214 ;  /* 0x00007610ffd67816 */ /* 0x000fc400000000d6 */
[----:B------:R-:W-:Y:S02]  /*6d20*/  LOP3.LUT R21, R21, 0x5c, RZ, 0xfc, !PT ;  /* 0x0000005c15157812 */ /* 0x000fe400078efcff */
[----:B------:R-:W-:Y:S01]  /*6d30*/  SGXT.U32 R18, R18, 0x1 ;  /* 0x000000011212781a */ /* 0x000fe20000000000 */
[----:B------:R-:W-:Y:S01]  /*6d40*/  IMAD.WIDE R158, R20, 0x2, R158 ;  /* 0x00000002149e7825 */ /* 0x000fe200078e029e */
[----:B------:R-:W-:Y:S01]  /*6d50*/  PRMT R210, RZ, 0x7610, R210 ;  /* 0x00007610ffd27816 */ /* 0x000fe200000000d2 */
[----:B------:R-:W4:Y:S01]  /*6d60*/  @!P3 LDG.E.U16 R214, desc[UR20][R166.64] ;  /* 0x00000014a6d6b981 */ /* 0x000f22000c1e1500 */
[----:B------:R-:W-:Y:S02]  /*6d70*/  LOP3.LUT R18, R18, 0x54, RZ, 0xfc, !PT ;  /* 0x0000005412127812 */ /* 0x000fe400078efcff */
[----:B------:R-:W-:Y:S02]  /*6d80*/  ISETP.GE.AND P3, PT, R21, UR50, PT ;  /* 0x0000003215007c0c */ /* 0x000fe4000bf66270 */
[----:B------:R-:W0:Y:S01]  /*6d90*/  S2R R21, SR_TID.X ;  /* 0x0000000000157919 */ /* 0x000e220000002100 */
[----:B------:R-:W4:Y:S01]  /*6da0*/  @!P4 LDG.E.U16 R210, desc[UR20][R158.64] ;  /* 0x000000149ed2c981 */ /* 0x000f22000c1e1500 */
[----:B------:R-:W-:-:S02]  /*6db0*/  ISETP.GE.AND P4, PT, R18, UR50, PT ;  /* 0x0000003212007c0c */ /* 0x000fc4000bf86270 */
        /* <DEDUP_REMOVED lines=14> */
[--C-:B------:R-:W-:Y:S02]  /*6ea0*/  SHF.R.U32.HI R18, RZ, 0x7, R17.reuse ;  /* 0x00000007ff127819 */ /* 0x100fe40000011611 */
[----:B------:R-:W-:Y:S02]  /*6eb0*/  SHF.R.U32.HI R17, RZ, 0x7, R17 ;  /* 0x00000007ff117819 */ /* 0x000fe40000011611 */
[----:B0-----:R-:W-:-:S02]  /*6ec0*/  SHF.R.U32.HI R21, RZ, 0x7, R21 ;  /* 0x00000007ff157819 */ /* 0x001fc40000011615 */
[----:B------:R-:W-:Y:S01]  /*6ed0*/  SGXT.U32 R18, R18, 0x1 ;  /* 0x000000011212781a */ /* 0x000fe20000000000 */
[C---:B------:R-:W-:Y:S01]  /*6ee0*/  IMAD.WIDE R164, R20.reuse, 0x2, R164 ;  /* 0x0000000214a47825 */ /* 0x040fe200078e02a4 */
[----:B------:R-:W-:Y:S02]  /*6ef0*/  PRMT R213, RZ, 0x7610, R213 ;  /* 0x00007610ffd57816 */ /* 0x000fe400000000d5 */
[----:B------:R-:W-:Y:S02]  /*6f00*/  SGXT.U32 R17, R17, 0x1 ;  /* 0x000000011111781a */ /* 0x000fe40000000000 */
[----:B------:R-:W-:Y:S01]  /*6f10*/  SGXT.U32 R21, R21, 0x1 ;  /* 0x000000011515781a */ /* 0x000fe20000000000 */
[C---:B------:R-:W-:Y:S01]  /*6f20*/  IMAD.WIDE R170, R20.reuse, 0x2, R170 ;  /* 0x0000000214aa7825 */ /* 0x040fe200078e02aa */
[----:B------:R-:W-:Y:S01]  /*6f30*/  PRMT R215, RZ, 0x7610, R215 ;  /* 0x00007610ffd77816 */ /* 0x000fe200000000d7 */
[----:B------:R-:W4:Y:S01]  /*6f40*/  @!P2 LDG.E.U16 R213, desc[UR20][R164.64] ;  /* 0x00000014a4d5a981 */ /* 0x000f22000c1e1500 */
[----:B------:R-:W-:Y:S01]  /*6f50*/  PRMT R216, RZ, 0x7610, R216 ;  /* 0x00007610ffd87816 */ /* 0x000fe200000000d8 */
[----:B------:R-:W-:Y:S01]  /*6f60*/  IMAD.WIDE R168, R20, 0x2, R168 ;  /* 0x0000000214a87825 */ /* 0x000fe200078e02a8 */
[----:B------:R-:W-:-:S02]  /*6f70*/  LOP3.LUT R18, R18, 0x5a, RZ, 0xfc, !PT ;  /* 0x0000005a12127812 */ /* 0x000fc400078efcff */
[----:B------:R-:W-:Y:S02]  /*6f80*/  LOP3.LUT R17, R17, 0x5e, RZ, 0xfc, !PT ;  /* 0x0000005e11117812 */ /* 0x000fe400078efcff */
[----:B------:R-:W-:Y:S01]  /*6f90*/  LOP3.LUT R21, R21, 0x60, RZ, 0xfc, !PT ;  /* 0x0000006015157812 */ /* 0x000fe200078efcff */
[----:B------:R-:W4:Y:S01]  /*6fa0*/  @!P4 LDG.E.U16 R215, desc[UR20][R168.64] ;  /* 0x00000014a8d7c981 */ /* 0x000f22000c1e1500 */
[----:B------:R-:W-:Y:S02]  /*6fb0*/  ISETP.GE.AND P2, PT, R18, UR50, PT ;  /* 0x0000003212007c0c */ /* 0x000fe4000bf46270 */
[----:B------:R-:W-:Y:S01]  /*6fc0*/  ISETP.GE.AND P4, PT, R17, UR50, PT ;  /* 0x0000003211007c0c */ /* 0x000fe2000bf86270 */
[----:B------:R-:W4:Y:S01]  /*6fd0*/  @!P5 LDG.E.U16 R216, desc[UR20][R170.64] ;  /* 0x00000014aad8d981 */ /* 0x000f22000c1e1500 */
[----:B------:R-:W-:Y:S01]  /*6fe0*/  ISETP.GE.AND P5, PT, R21, UR50, PT ;  /* 0x0000003215007c0c */ /* 0x000fe2000bfa6270 */
[C---:B------:R-:W-:Y:S01]  /*6ff0*/  IMAD.WIDE R174, R20.reuse, 0x2, R174 ;  /* 0x0000000214ae7825 */ /* 0x040fe200078e02ae */
[----:B------:R-:W-:Y:S01]  /*7000*/  PRMT R218, RZ, 0x7610, R218 ;  /* 0x00007610ffda7816 */ /* 0x000fe200000000da */
[----:B------:R-:W4:Y:S01]  /*7010*/  LDL.LU R18, [R1+0x50] ;  /* 0x0000500001127983 */ /* 0x000f220000300800 */
[----:B------:R-:W-:Y:S01]  /*7020*/  PRMT R217, RZ, 0x7610, R217 ;  /* 0x00007610ffd97816 */ /* 0x000fe200000000d9 */
[----:B------:R-:W-:Y:S01]  /*7030*/  IMAD.WIDE R180, R20, 0x2, R180 ;  /* 0x0000000214b47825 */ /* 0x000fe200078e02b4 */
[----:B------:R-:W-:-:S02]  /*7040*/  PRMT R219, RZ, 0x7610, R219 ;  /* 0x00007610ffdb7816 */ /* 0x000fc400000000db */
[----:B------:R-:W-:Y:S01]  /*7050*/  PRMT R220, RZ, 0x7610, R220 ;  /* 0x00007610ffdc7816 */ /* 0x000fe200000000dc */
[C---:B------:R-:W-:Y:S01]  /*7060*/  IMAD.WIDE R178, R20.reuse, 0x2, R178 ;  /* 0x0000000214b27825 */ /* 0x040fe200078e02b2 */
[----:B------:R-:W-:Y:S01]  /*7070*/  PRMT R221, RZ, 0x7610, R221 ;  /* 0x00007610ffdd7816 */ /* 0x000fe200000000dd */
[----:B------:R-:W4:Y:S02]  /*7080*/  @!P2 LDG.E.U16 R218, desc[UR20][R174.64] ;  /* 0x00000014aedaa981 */ /* 0x000f24000c1e1500 */
[----:B------:R-:W-:-:S04]  /*7090*/  IMAD.WIDE R176, R20, 0x2, R176 ;  /* 0x0000000214b07825 */ /* 0x000fc800078e02b0 */
[----:B------:R-:W-:Y:S01]  /*70a0*/  IMAD.WIDE R172, R20, 0x2, R172 ;  /* 0x0000000214ac7825 */ /* 0x000fe200078e02ac */
[----:B------:R-:W-:Y:S01]  /*70b0*/  ISETP.GE.AND P2, PT, R2, UR50, PT ;  /* 0x0000003202007c0c */ /* 0x000fe2000bf46270 */
[----:B------:R-:W4:Y:S01]  /*70c0*/  @!P3 LDG.E.U16 R219, desc[UR20][R176.64] ;  /* 0x00000014b0dbb981 */ /* 0x000f22000c1e1500 */
[----:B------:R-:W-:-:S03]  /*70d0*/  ISETP.GE.AND P3, PT, R3, UR50, PT ;  /* 0x0000003203007c0c */ /* 0x000fc6000bf66270 */
[----:B------:R-:W4:Y:S01]  /*70e0*/  @!P6 LDG.E.U16 R217, desc[UR20][R172.64] ;  /* 0x00000014acd9e981 */ /* 0x000f22000c1e1500 */
[----:B------:R-:W-:-:S03]  /*70f0*/  ISETP.GE.AND P6, PT, R0, UR50, PT ;  /* 0x0000003200007c0c */ /* 0x000fc6000bfc6270 */
[----:B------:R-:W4:Y:S01]  /*7100*/  @!P4 LDG.E.U16 R220, desc[UR20][R178.64] ;  /* 0x00000014b2dcc981 */ /* 0x000f22000c1e1500 */
[----:B------:R-:W-:-:S03]  /*7110*/  ISETP.GE.AND P4, PT, R4, UR50, PT ;  /* 0x0000003204007c0c */ /* 0x000fc6000bf86270 */
[----:B------:R-:W4:Y:S01]  /*7120*/  @!P5 LDG.E.U16 R221, desc[UR20][R180.64] ;  /* 0x00000014b4ddd981 */ /* 0x000f22000c1e1500 */
[----:B------:R-:W-:Y:S01]  /*7130*/  ISETP.GE.AND P5, PT, R5, UR50, PT ;  /* 0x0000003205007c0c */ /* 0x000fe2000bfa6270 */
[C---:B------:R-:W-:Y:S01]  /*7140*/  IMAD.WIDE R184, R20.reuse, 0x2, R184 ;  /* 0x0000000214b87825 */ /* 0x040fe200078e02b8 */
[----:B------:R-:W-:Y:S02]  /*7150*/  PRMT R223, RZ, 0x7610, R223 ;  /* 0x00007610ffdf7816 */ /* 0x000fe400000000df */
[----:B------:R-:W-:Y:S01]  /*7160*/  PRMT R222, RZ, 0x7610, R222 ;  /* 0x00007610ffde7816 */ /* 0x000fe200000000de */
[C---:B------:R-:W-:Y:S01]  /*7170*/  IMAD.WIDE R190, R20.reuse, 0x2, R190 ;  /* 0x0000000214be7825 */ /* 0x040fe200078e02be */
[----:B------:R-:W-:Y:S02]  /*7180*/  PRMT R224, RZ, 0x7610, R224 ;  /* 0x00007610ffe07816 */ /* 0x000fe400000000e0 */
        /* <DEDUP_REMOVED lines=23> */
[----:B------:R-:W0:Y:S02]  /*7300*/  S2R R21, SR_TID.X ;  /* 0x0000000000157919 */ /* 0x000e240000002100 */
[C---:B------:R-:W-:Y:S01]  /*7310*/  IMAD.WIDE R196, R20.reuse, 0x2, R196 ;  /* 0x0000000214c47825 */ /* 0x040fe200078e02c4 */
[----:B------:R-:W4:Y:S03]  /*7320*/  @!P2 LDG.E.U16 R228, desc[UR20][R194.64] ;  /* 0x00000014c2e4a981 */ /* 0x000f26000c1e1500 */
        /* <DEDUP_REMOVED lines=11> */
[----:B------:R-:W-:Y:S01]  /*73e0*/  PRMT R233, RZ, 0x7610, R233 ;  /* 0x00007610ffe97816 */ /* 0x000fe200000000e9 */
[----:B------:R-:W4:Y:S01]  /*73f0*/  LDL.LU R17, [R1+0x4c] ;  /* 0x00004c0001117983 */ /* 0x000f220000300800 */
[----:B------:R-:W-:Y:S01]  /*7400*/  PRMT R232, RZ, 0x7610, R232 ;  /* 0x00007610ffe87816 */ /* 0x000fe200000000e8 */
[C---:B------:R-:W-:Y:S01]  /*7410*/  IMAD.WIDE R204, R20.reuse, 0x2, R204 ;  /* 0x0000000214cc7825 */ /* 0x040fe200078e02cc */
[----:B------:R-:W-:Y:S02]  /*7420*/  PRMT R234, RZ, 0x7610, R234 ;  /* 0x00007610ffea7816 */ /* 0x000fe400000000ea */
[----:B------:R-:W-:Y:S01]  /*7430*/  PRMT R235, RZ, 0x7610, R235 ;  /* 0x00007610ffeb7816 */ /* 0x000fe200000000eb */
[C---:B------:R-:W-:Y:S01]  /*7440*/  IMAD.WIDE R202, R20.reuse, 0x2, R202 ;  /* 0x0000000214ca7825 */ /* 0x040fe200078e02ca */
[----:B------:R-:W-:Y:S01]  /*7450*/  PRMT R236, RZ, 0x7610, R236 ;  /* 0x00007610ffec7816 */ /* 0x000fe200000000ec */
[----:B------:R-:W4:Y:S02]  /*7460*/  @!P2 LDG.E.U16 R233, desc[UR20][R78.64] ;  /* 0x000000144ee9a981 */ /* 0x000f24000c1e1500 */
[----:B------:R-:W-:-:S02]  /*7470*/  IMAD.WIDE R82, R20, 0x2, R82 ;  /* 0x0000000214527825 */ /* 0x000fc400078e0252 */
[----:B------:R-:W4:Y:S02]  /*7480*/  @!P6 LDG.E.U16 R232, desc[UR20][R202.64] ;  /* 0x00000014cae8e981 */ /* 0x000f24000c1e1500 */
[----:B------:R-:W-:Y:S02]  /*7490*/  IMAD.WIDE R80, R20, 0x2, R80 ;  /* 0x0000000214507825 */ /* 0x000fe400078e0250 */
[----:B------:R-:W4:Y:S04]  /*74a0*/  @!P4 LDG.E.U16 R235, desc[UR20][R82.64] ;  /* 0x0000001452ebc981 */ /* 0x000f28000c1e1500 */
[----:B------:R-:W4:Y:S04]  /*74b0*/  @!P3 LDG.E.U16 R234, desc[UR20][R80.64] ;  /* 0x0000001450eab981 */ /* 0x000f28000c1e1500 */
[----:B------:R-:W4:Y:S01]  /*74c0*/  @!P5 LDG.E.U16 R236, desc[UR20][R204.64] ;  /* 0x00000014ccecd981 */ /* 0x000f22000c1e1500 */
[----:B------:R-:W-:Y:S01]  /*74d0*/  BAR.SYNC.DEFER_BLOCKING 0x0 ;  /* 0x0000000000007b1d */ /* 0x000fe20000010000 */
[----:B0-----:R-:W-:-:S04]  /*74e0*/  LOP3.LUT R21, R21, 0x7f, RZ, 0xc0, !PT ;  /* 0x0000007f15157812 */ /* 0x001fc800078ec0ff */
[----:B------:R-:W-:Y:S01]  /*74f0*/  ISETP.GE.AND P2, PT, R21, UR50, PT ;  /* 0x0000003215007c0c */ /* 0x000fe2000bf46270 */
[----:B------:R-:W-:-:S04]  /*7500*/  IMAD.WIDE R72, R19, 0x2, R72 ;  /* 0x0000000213487825 */ /* 0x000fc800078e0248 */
[----:B------:R-:W-:-:S04]  /*7510*/  IMAD.WIDE R64, R19, 0x2, R64 ;  /* 0x0000000213407825 */ /* 0x000fc800078e0240 */
[----:B------:R-:W-:-:S04]  /*7520*/  IMAD.WIDE R56, R19, 0x2, R56 ;  /* 0x0000000213387825 */ /* 0x000fc800078e0238 */
[----:B------:R-:W-:-:S04]  /*7530*/  IMAD.WIDE R48, R19, 0x2, R48 ;  /* 0x0000000213307825 */ /* 0x000fc800078e0230 */
[----:B------:R-:W-:-:S04]  /*7540*/  IMAD.WIDE R50, R19, 0x2, R50 ;  /* 0x0000000213327825 */ /* 0x000fc800078e0232 */
[----:B------:R-:W-:Y:S01]  /*7550*/  IMAD.WIDE R58, R19, 0x2, R58 ;  /* 0x00000002133a7825 */ /* 0x000fe200078e023a */
[----:B--2---:R0:W-:Y:S04]  /*7560*/  STS.U16 [R16+UR10+0x8000], R237 ;  /* 0x008000ed10007988 */ /* 0x0041e8000800040a */
[----:B---3--:R1:W-:Y:S04]  /*7570*/  STS.U16 [R16+UR10+0x8400], R238 ;  /* 0x008400ee10007988 */ /* 0x0083e8000800040a */
[----:B----4-:R2:W-:Y:S01]  /*7580*/  STS.U16 [R16+UR10+0x8800], R239 ;  /* 0x008800ef10007988 */ /* 0x0105e2000800040a */
[----:B0-----:R-:W-:-:S03]  /*7590*/  PRMT R237, RZ, 0x7610, R237 ;  /* 0x00007610ffed7816 */ /* 0x001fc600000000ed */
[----:B------:R0:W-:Y:S01]  /*75a0*/  STS.U16 [R16+UR10+0x8c00], R240 ;  /* 0x008c00f010007988 */ /* 0x0001e2000800040a */
[----:B-1----:R-:W-:-:S03]  /*75b0*/  PRMT R238, RZ, 0x7610, R238 ;  /* 0x00007610ffee7816 */ /* 0x002fc600000000ee */
[----:B------:R1:W-:Y:S01]  /*75c0*/  STS.U16 [R16+UR10+0x9000], R241 ;  /* 0x009000f110007988 */ /* 0x0003e2000800040a */
[----:B--2---:R-:W-:-:S03]  /*75d0*/  PRMT R239, RZ, 0x7610, R239 ;  /* 0x00007610ffef7816 */ /* 0x004fc600000000ef */
[----:B------:R2:W-:Y:S01]  /*75e0*/  STS.U16 [R16+UR10+0x9400], R242 ;  /* 0x009400f210007988 */ /* 0x0005e2000800040a */
[----:B0-----:R-:W-:-:S03]  /*75f0*/  PRMT R240, RZ, 0x7610, R240 ;  /* 0x00007610fff07816 */ /* 0x001fc600000000f0 */
[----:B------:R0:W-:Y:S01]  /*7600*/  STS.U16 [R16+UR10+0x9800], R243 ;  /* 0x009800f310007988 */ /* 0x0001e2000800040a */
[----:B-1----:R-:W-:Y:S01]  /*7610*/  PRMT R241, RZ, 0x7610, R241 ;  /* 0x00007610fff17816 */ /* 0x002fe200000000f1 */
[C---:B------:R-:W-:Y:S02]  /*7620*/  IMAD.WIDE R66, R19.reuse, 0x2, R66 ;  /* 0x0000000213427825 */ /* 0x040fe400078e0242 */
[----:B------:R1:W-:Y:S01]  /*7630*/  STS.U16 [R16+UR10+0x9c00], R244 ;  /* 0x009c00f410007988 */ /* 0x0003e2000800040a */
[----:B--2---:R-:W-:Y:S01]  /*7640*/  PRMT R242, RZ, 0x7610, R242 ;  /* 0x00007610fff27816 */ /* 0x004fe200000000f2 */
[C---:B------:R-:W-:Y:S02]  /*7650*/  IMAD.WIDE R74, R19.reuse, 0x2, R74 ;  /* 0x00000002134a7825 */ /* 0x040fe400078e024a */
[----:B------:R2:W-:Y:S01]  /*7660*/  STS.U16 [R16+UR10+0xa000], R245 ;  /* 0x00a000f510007988 */ /* 0x0005e2000800040a */
[----:B0-----:R-:W-:Y:S01]  /*7670*/  PRMT R243, RZ, 0x7610, R243 ;  /* 0x00007610fff37816 */ /* 0x001fe200000000f3 */
[----:B------:R-:W-:-:S02]  /*7680*/  IMAD.WIDE R52, R19, 0x2, R52 ;  /* 0x0000000213347825 */ /* 0x000fc400078e0234 */
[----:B------:R-:W3:Y:S01]  /*7690*/  @!P2 LDG.E.U16 R237, desc[UR20][R48.64] ;  /* 0x0000001430eda981 */ /* 0x000ee2000c1e1500 */
[----:B-1----:R-:W-:-:S03]  /*76a0*/  PRMT R244, RZ, 0x7610, R244 ;  /* 0x00007610fff47816 */ /* 0x002fc600000000f4 */
[----:B------:R-:W4:Y:S01]  /*76b0*/  @!P2 LDG.E.U16 R238, desc[UR20][R56.64] ;  /* 0x0000001438eea981 */ /* 0x000f22000c1e1500 */
[----:B------:R-:W-:Y:S02]  /*76c0*/  PRMT R246, RZ, 0x7610, R246 ;  /* 0x00007610fff67816 */ /* 0x000fe400000000f6 */
[----:B--2---:R-:W-:Y:S01]  /*76d0*/  PRMT R245, RZ, 0x7610, R245 ;  /* 0x00007610fff57816 */ /* 0x004fe200000000f5 */
[----:B------:R-:W2:Y:S01]  /*76e0*/  @!P2 LDG.E.U16 R239, desc[UR20][R64.64] ;  /* 0x0000001440efa981 */ /* 0x000ea2000c1e1500 */
[C---:B------:R-:W-:Y:S01]  /*76f0*/  IMAD.WIDE R60, R19.reuse, 0x2, R60 ;  /* 0x00000002133c7825 */ /* 0x040fe200078e023c */
[----:B------:R-:W-:Y:S02]  /*7700*/  PRMT R247, RZ, 0x7610, R247 ;  /* 0x00007610fff77816 */ /* 0x000fe400000000f7 */
[----:B------:R-:W2:Y:S01]  /*7710*/  @!P2 LDG.E.U16 R240, desc[UR20][R72.64] ;  /* 0x0000001448f0a981 */ /* 0x000ea2000c1e1500 */
[----:B------:R-:W-:Y:S01]  /*7720*/  IMAD.WIDE R68, R19, 0x2, R68 ;  /* 0x0000000213447825 */ /* 0x000fe200078e0244 */
[----:B------:R-:W-:-:S02]  /*7730*/  PRMT R248, RZ, 0x7610, R248 ;  /* 0x00007610fff87816 */ /* 0x000fc400000000f8 */
[----:B------:R-:W2:Y:S01]  /*7740*/  @!P2 LDG.E.U16 R241, desc[UR20][R50.64] ;  /* 0x0000001432f1a981 */ /* 0x000ea2000c1e1500 */
[C---:B------:R-:W-:Y:S01]  /*7750*/  IMAD.WIDE R76, R19.reuse, 0x2, R76 ;  /* 0x00000002134c7825 */ /* 0x040fe200078e024c */
[----:B------:R-:W-:Y:S02]  /*7760*/  PRMT R249, RZ, 0x7610, R249 ;  /* 0x00007610fff97816 */ /* 0x000fe400000000f9 */
        /* <DEDUP_REMOVED lines=10> */
[----:B------:R-:W-:-:S03]  /*7810*/  IMAD.WIDE R46, R19, 0x2, R46 ;  /* 0x00000002132e7825 */ /* 0x000fc600078e022e */
[----:B------:R-:W2:Y:S04]  /*7820*/  @!P2 LDG.E.U16 R246, desc[UR20][R60.64] ;  /* 0x000000143cf6a981 */ /* 0x000ea8000c1e1500 */
[----:B------:R-:W2:Y:S04]  /*7830*/  @!P2 LDG.E.U16 R247, desc[UR20][R68.64] ;  /* 0x0000001444f7a981 */ /* 0x000ea8000c1e1500 */
[----:B------:R-:W2:Y:S04]  /*7840*/  @!P2 LDG.E.U16 R248, desc[UR20][R76.64] ;  /* 0x000000144cf8a981 */ /* 0x000ea8000c1e1500 */
[----:B------:R-:W2:Y:S04]  /*7850*/  @!P2 LDG.E.U16 R249, desc[UR20][R54.64] ;  /* 0x0000001436f9a981 */ /* 0x000ea8000c1e1500 */
[----:B------:R-:W2:Y:S04]  /*7860*/  @!P2 LDG.E.U16 R250, desc[UR20][R62.64] ;  /* 0x000000143efaa981 */ /* 0x000ea8000c1e1500 */
[----:B------:R-:W2:Y:S04]  /*7870*/  @!P2 LDG.E.U16 R251, desc[UR20][R70.64] ;  /* 0x0000001446fba981 */ /* 0x000ea8000c1e1500 */
[----:B------:R-:W2:Y:S04]  /*7880*/  @!P2 LDG.E.U16 R252, desc[UR20][R46.64] ;  /* 0x000000142efca981 */ /* 0x000ea8000c1e1500 */
[----:B------:R0:W5:Y:S04]  /*7890*/  LDL.LU R21, [R1+0x48] ;  /* 0x0000480001157983 */ /* 0x0001680000300800 */
[----:B------:R1:W-:Y:S02]  /*78a0*/  STS.U16 [R16+UR10+0xa400], R209 ;  /* 0x00a400d110007988 */ /* 0x0003e4000800040a */
[----:B-1----:R-:W-:-:S02]  /*78b0*/  LOP3.LUT R209, R16, 0x40, RZ, 0x3c, !PT ;  /* 0x0000004010d17812 */ /* 0x002fc400078e3cff */
[----:B------:R1:W-:Y:S02]  /*78c0*/  STS.U16 [R16+UR10+0xa800], R213 ;  /* 0x00a800d510007988 */ /* 0x0003e4000800040a */
[----:B-1----:R-:W-:Y:S02]  /*78d0*/  LOP3.LUT R213, R16, 0x20, RZ, 0x3c, !PT ;  /* 0x0000002010d57812 */ /* 0x002fe400078e3cff */
        /* <DEDUP_REMOVED lines=30> */
[----:B------:R-:W-:Y:S01]  /*7ac0*/  STS.U16 [R209+UR10+0xa600], R211 ;  /* 0x00a600d3d1007988 */ /* 0x000fe2000800040a */
[----:B-1----:R-:W-:-:S03]  /*7ad0*/  LOP3.LUT R22, R17, 0x20, RZ, 0x3c, !PT ;  /* 0x0000002011167812 */ /* 0x002fc600078e3cff */
[----:B------:R-:W-:Y:S04]  /*7ae0*/  STS.U16 [R209+UR10+0xaa00], R215 ;  /* 0x00aa00d7d1007988 */ /* 0x000fe8000800040a */
[----:B------:R-:W-:Y:S04]  /*7af0*/  STS.U16 [R209+UR10+0xae00], R219 ;  /* 0x00ae00dbd1007988 */ /* 0x000fe8000800040a */
[----:B------:R-:W-:Y:S04]  /*7b00*/  STS.U16 [R209+UR10+0xb200], R223 ;  /* 0x00b200dfd1007988 */ /* 0x000fe8000800040a */
[----:B------:R-:W-:Y:S04]  /*7b10*/  STS.U16 [R209+UR10+0xb600], R227 ;  /* 0x00b600e3d1007988 */ /* 0x000fe8000800040a */
[----:B------:R-:W-:Y:S01]  /*7b20*/  STS.U16 [R209+UR10+0xba00], R231 ;  /* 0x00ba00e7d1007988 */ /* 0x000fe2000800040a */
[----:B0-----:R-:W-:-:S03]  /*7b30*/  LOP3.LUT R25, R17, 0x40, RZ, 0x3c, !PT ;  /* 0x0000004011197812 */ /* 0x001fc600078e3cff */
        /* <DEDUP_REMOVED lines=17> */
[----:B---3--:R-:W-:Y:S04]  /*7c50*/  STS.U16 [R17+UR10+0x12000], R237 ;  /* 0x012000ed11007988 */ /* 0x008fe8000800040a */
[----:B----4-:R-:W-:Y:S04]  /*7c60*/  STS.U16 [R17+UR10+0x12400], R238 ;  /* 0x012400ee11007988 */ /* 0x010fe8000800040a */
[----:B--2---:R-:W-:Y:S04]  /*7c70*/  STS.U16 [R17+UR10+0x12800], R239 ;  /* 0x012800ef11007988 */ /* 0x004fe8000800040a */
[----:B------:R-:W-:Y:S04]  /*7c80*/  STS.U16 [R17+UR10+0x12c00], R240 ;  /* 0x012c00f011007988 */ /* 0x000fe8000800040a */
[----:B------:R-:W-:Y:S04]  /*7c90*/  STS.U16 [R22+UR10+0x12100], R241 ;  /* 0x012100f116007988 */ /* 0x000fe8000800040a */
[----:B------:R-:W-:Y:S04]  /*7ca0*/  STS.U16 [R22+UR10+0x12500], R242 ;  /* 0x012500f216007988 */ /* 0x000fe8000800040a */
[----:B------:R-:W-:Y:S04]  /*7cb0*/  STS.U16 [R22+UR10+0x12900], R243 ;  /* 0x012900f316007988 */ /* 0x000fe8000800040a */
[----:B------:R0:W-:Y:S04]  /*7cc0*/  STS.U16 [R22+UR10+0x12d00], R244 ;  /* 0x012d00f416007988 */ /* 0x0001e8000800040a */
[----:B------:R1:W-:Y:S04]  /*7cd0*/  STS.U16 [R25+UR10+0x12200], R245 ;  /* 0x012200f519007988 */ /* 0x0003e8000800040a */
[----:B------:R1:W-:Y:S01]  /*7ce0*/  STS.U16 [R25+UR10+0x12600], R246 ;  /* 0x012600f619007988 */ /* 0x0003e2000800040a */
[----:B0-----:R-:W-:-:S03]  /*7cf0*/  LOP3.LUT R22, R17, 0x60, RZ, 0x3c, !PT ;  /* 0x0000006011167812 */ /* 0x001fc600078e3cff */
[----:B------:R1:W-:Y:S04]  /*7d00*/  STS.U16 [R25+UR10+0x12a00], R247 ;  /* 0x012a00f719007988 */ /* 0x0003e8000800040a */
[----:B------:R1:W-:Y:S04]  /*7d10*/  STS.U16 [R25+UR10+0x12e00], R248 ;  /* 0x012e00f819007988 */ /* 0x0003e8000800040a */
[----:B------:R1:W-:Y:S04]  /*7d20*/  STS.U16 [R22+UR10+0x12300], R249 ;  /* 0x012300f916007988 */ /* 0x0003e8000800040a */
[----:B------:R1:W-:Y:S04]  /*7d30*/  STS.U16 [R22+UR10+0x12700], R250 ;  /* 0x012700fa16007988 */ /* 0x0003e8000800040a */
[----:B------:R1:W-:Y:S04]  /*7d40*/  STS.U16 [R22+UR10+0x12b00], R251 ;  /* 0x012b00fb16007988 */ /* 0x0003e8000800040a */
[----:B------:R1:W-:Y:S01]  /*7d50*/  STS.U16 [R22+UR10+0x12f00], R252 ;  /* 0x012f00fc16007988 */ /* 0x0003e2000800040a */
[----:B------:R0:W-:Y:S06]  /*7d60*/  MEMBAR.ALL.CTA ;  /* 0x0000000000007992 */ /* 0x0001ec0000008000 */
[----:B0-----:R-:W0:Y:S01]  /*7d70*/  FENCE.VIEW.ASYNC.S ;  /* 0x00000000000073c6 */ /* 0x001e220000000000 */
[----:B------:R-:W-:-:S04]  /*7d80*/  ULEA UR12, UR13, UR10, 0x3 ;  /* 0x0000000a0d0c7291 */ /* 0x000fc8000f8e18ff */
[----:B------:R-:W-:Y:S01]  /*7d90*/  UIADD3 UR12, UPT, UPT, UR12, 0x14000, URZ ;  /* 0x000140000c0c7890 */ /* 0x000fe2000fffe0ff */
[----:B0-----:R-:W-:Y:S06]  /*7da0*/  BAR.SYNC.DEFER_BLOCKING 0x0 ;  /* 0x0000000000007b1d */ /* 0x001fec0000010000 */
[----:B-1----:R-:W-:Y:S05]  /*7db0*/  @P0 BRA `(.L_x_9) ;  /* 0x0000000000800947 */ /* 0x002fea0003800000 */
[----:B------:R-:W-:Y:S01]  /*7dc0*/  UMOV UR15, 0x40004040 ;  /* 0x40004040000f7882 */ /* 0x000fe20000000000 */
[----:B------:R-:W-:Y:S01]  /*7dd0*/  UMOV UR16, UR8 ;  /* 0x0000000800107c82 */ /* 0x000fe20008000000 */
[----:B------:R-:W-:Y:S01]  /*7de0*/  UMOV UR17, 0x40004040 ;  /* 0x4000404000117882 */ /* 0x000fe20000000000 */
[----:B------:R-:W-:Y:S01]  /*7df0*/  UMOV UR18, 0x0 ;  /* 0x0000000000127882 */ /* 0x000fe20000000000 */
[----:B------:R-:W-:Y:S01]  /*7e00*/  UMOV UR19, 0x8088490 ;  /* 0x0808849000137882 */ /* 0x000fe20000000000 */
[----:B------:R-:W-:Y:S01]  /*7e10*/  UMOV UR52, 0x0 ;  /* 0x0000000000347882 */ /* 0x000fe20000000000 */
[----:B------:R-:W-:Y:S01]  /*7e20*/  UMOV UR53, 0x8088490 ;  /* 0x0808849000357882 */ /* 0x000fe20000000000 */
        /* <DEDUP_REMOVED lines=14> */
[----:B------:R-:W-:Y:S01]  /*7f10*/  UMOV UR6, UR12 ;  /* 0x0000000c00067c82 */ /* 0x000fe20008000000 */
[----:B------:R-:W-:Y:S01]  /*7f20*/  UMOV UR7, URZ ;  /* 0x000000ff00077c82 */ /* 0x000fe20008000000 */
[----:B------:R0:W-:Y:S01]  /*7f30*/  UTCHMMA gdesc[UR34], gdesc[UR36], tmem[UR9], tmem[UR58], idesc[UR59], UPT ;  /* 0x00ff3a24220075ea */ /* 0x0001e2000b800009 */
[----:B------:R-:W-:Y:S01]  /*7f40*/  UMOV UR64, 0x0 ;  /* 0x0000000000407882 */ /* 0x000fe20000000000 */
[----:B------:R-:W-:Y:S01]  /*7f50*/  UMOV UR65, 0x8088490 ;  /* 0x0808849000417882 */ /* 0x000fe20000000000 */
[----:B------:R0:W-:Y:S01]  /*7f60*/  UTCHMMA gdesc[UR38], gdesc[UR40], tmem[UR9], tmem[UR60], idesc[UR61], UPT ;  /* 0x00ff3c28260075ea */ /* 0x0001e2000b800009 */
[----:B------:R-:W-:Y:S01]  /*7f70*/  UMOV UR4, UR6 ;  /* 0x0000000600047c82 */ /* 0x000fe20008000000 */
[----:B------:R0:W-:Y:S01]  /*7f80*/  UTCHMMA gdesc[UR42], gdesc[UR44], tmem[UR9], tmem[UR62], idesc[UR63], UPT ;  /* 0x00ff3e2c2a0075ea */ /* 0x0001e2000b800009 */
[----:B------:R0:W-:Y:S01]  /*7f90*/  UTCHMMA gdesc[UR46], gdesc[UR48], tmem[UR9], tmem[UR64], idesc[UR65], UPT ;  /* 0x00ff40302e0075ea */ /* 0x0001e2000b800009 */
[----:B------:R0:W-:Y:S01]  /*7fa0*/  UTCBAR [UR4], URZ ;  /* 0x000000ff040073e9 */ /* 0x0001e200080000ff */
[----:B------:R-:W-:Y:S01]  /*7fb0*/  NOP ;  /* 0x0000000000007918 */ /* 0x000fe20000000000 */
.L_x_9:
[----:B------:R-:W-:Y:S01]  /*7fc0*/  UIADD3 UR13, UPT, UPT, UR13, 0x1, URZ ;  /* 0x000000010d0d7890 */ /* 0x000fe2000fffe0ff */
[----:B-----5:R-:W-:Y:S01]  /*7fd0*/  VIADD R21, R21, 0xffffffff ;  /* 0xffffffff15157836 */ /* 0x020fe20000000000 */
[----:B------:R-:W-:Y:S02]  /*7fe0*/  UIADD3 UR50, UPT, UPT, UR50, -0x80, URZ ;  /* 0xffffff8032327890 */ /* 0x000fe4000fffe0ff */
[----:B------:R-:W-:Y:S02]  /*7ff0*/  UISETP.GT.AND UP1, UPT, UR13, 0x1, UPT ;  /* 0x000000010d00788c */ /* 0x000fe4000bf24270 */
[----:B------:R-:W-:Y:S02]  /*8000*/  ISETP.NE.U32.AND P2, PT, R21, RZ, PT ;  /* 0x000000ff1500720c */ /* 0x000fe40003f45070 */
[----:B0-----:R-:W-:Y:S02]  /*8010*/  USEL UR4, URZ, 0x1, !UP1 ;  /* 0x00000001ff047887 */ /* 0x001fe4000c800000 */
[----:B------:R-:W-:-:S02]  /*8020*/  USEL UR13, UR13, URZ, !UP1 ;  /* 0x000000ff0d0d7287 */ /* 0x000fc4000c800000 */
[----:B------:R-:W-:-:S03]  /*8030*/  ULOP3.LUT UR6, UR5, UR4, URZ, 0x3c, !UPT ;  /* 0x0000000405067292 */ /* 0x000fc6000f8e3cff */
[----:B------:R-:W-:-:S04]  /*8040*/  UMOV UR4, UR5 ;  /* 0x0000000500047c82 */ /* 0x000fc80008000000 */
[----:B------:R-:W-:Y:S01]  /*8050*/  UMOV UR5, UR6 ;  /* 0x0000000600057c82 */ /* 0x000fe20008000000 */
[----:B------:R-:W-:Y:S05]  /*8060*/  @P2 BRA `(.L_x_10) ;  /* 0xffffffd800982947 */ /* 0x000fea000383ffff */
.L_x_7:
[----:B------:R-:W2:Y:S02]  /*8070*/  LDL.LU R22, [R1] ;  /* 0x0000000001167983 */ /* 0x000ea40000300800 */
[----:B--2---:R-:W-:-:S13]  /*8080*/  ISETP.GE.AND P0, PT, R22, 0x80, PT ;  /* 0x000000801600780c */ /* 0x004fda0003f06270 */
[----:B------:R-:W-:Y:S05]  /*8090*/  @!P0 BRA `(.L_x_11) ;  /* 0x0000000000108947 */ /* 0x000fea0003800000 */
[----:B------:R-:W-:-:S06]  /*80a0*/  USHF.L.U32 UR4, UR4, 0x1f, URZ ;  /* 0x0000001f04047899 */ /* 0x000fcc00080006ff */
[----:B------:R-:W-:-:S04]  /*80b0*/  IMAD.U32 R0, RZ, RZ, UR4 ;  /* 0x00000004ff007e24 */ /* 0x000fc8000f8e00ff */
[----:B------:R-:W0:Y:S02]  /*80c0*/  SYNCS.PHASECHK.TRANS64.TRYWAIT P0, [UR12], R0 ;  /* 0x00000000ff0075a7 */ /* 0x000e24000800110c */
[----:B0-----:R-:W-:Y:S05]  /*80d0*/  @!P0 BRA `(.L_x_12) ;  /* 0x0000000800e48947 */ /* 0x001fea0003800000 */
.L_x_11:
[----:B------:R-:W-:Y:S06]  /*80e0*/  BAR.SYNC.DEFER_BLOCKING 0x0 ;  /* 0x0000000000007b1d */ /* 0x000fec0000010000 */
[----:B------:R-:W0:Y:S01]  /*80f0*/  LDCU UR4, c[0x0][0x3b4] ;  /* 0x00007680ff0477ac */ /* 0x000e220008000800 */
[----:B------:R-:W1:Y:S01]  /*8100*/  S2R R22, SR_TID.X ;  /* 0x0000000000167919 */ /* 0x000e620000002100 */
[----:B------:R-:W2:Y:S01]  /*8110*/  LDCU.128 UR12, c[0x0][0x390] ;  /* 0x00007200ff0c77ac */ /* 0x000ea20008000c00 */
[----:B------:R-:W3:Y:S01]  /*8120*/  S2R R2, SR_TID.X ;  /* 0x0000000000027919 */ /* 0x000ee20000002100 */
[----:B------:R-:W4:Y:S01]  /*8130*/  LDCU UR5, c[0x0][0x3b8] ;  /* 0x00007700ff0577ac */ /* 0x000f220008000800 */
[----:B------:R-:W0:Y:S04]  /*8140*/  LDL.LU R3, [R1+0x44] ;  /* 0x0000440001037983 */ /* 0x000e280000300800 */
[----:B------:R-:W4:Y:S01]  /*8150*/  LDL.LU R27, [R1+0x40] ;  /* 0x00004000011b7983 */ /* 0x000f220000300800 */
[----:B------:R-:W5:Y:S02]  /*8160*/  @!P1 SYNCS.CCTL.IV [UR10+0x14000] ;  /* 0x01400000ff0099b1 */ /* 0x000f64000800000a */
[----:B-----5:R-:W-:Y:S06]  /*8170*/  BAR.SYNC.DEFER_BLOCKING 0x0 ;  /* 0x0000000000007b1d */ /* 0x020fec0000010000 */
[----:B------:R-:W5:Y:S01]  /*8180*/  LDTM.x16 R4, tmem[UR11] ;  /* 0x0000000b000479ee */ /* 0x000f620008240000 */
[----:B------:R-:W4:Y:S04]  /*8190*/  LDL.LU R26, [R1+0x3c] ;  /* 0x00003c00011a7983 */ /* 0x000f280000300800 */
[----:B------:R-:W4:Y:S01]  /*81a0*/  LDL.LU R24, [R1+0x38] ;  /* 0x0000380001187983 */ /* 0x000f220000300800 */
[----:B-1----:R-:W-:-:S02]  /*81b0*/  LOP3.LUT R0, R22, 0x80, RZ, 0xc0, !PT ;  /* 0x0000008016007812 */ /* 0x002fc400078ec0ff */
[----:B---3--:R-:W-:Y:S02]  /*81c0*/  LOP3.LUT R2, R2, 0x7f, RZ, 0xc0, !PT ;  /* 0x0000007f02027812 */ /* 0x008fe400078ec0ff */
[----:B------:R-:W-:Y:S01]  /*81d0*/  LEA R0, R0, UR10, 0x5 ;  /* 0x0000000a00007c11 */ /* 0x000fe2000f8e28ff */
[----:B------:R-:W1:Y:S01]  /*81e0*/  @!P1 SYNCS.CCTL.IV [UR10+0x14008] ;  /* 0x01400800ff0099b1 */ /* 0x000e62000800000a */
[----:B------:R-:W-:-:S03]  /*81f0*/  NOP ;  /* 0x0000000000007918 */ /* 0x000fc60000000000 */
[----:B------:R-:W-:Y:S01]  /*8200*/  IMAD R2, R2, 0x10, R0 ;  /* 0x0000001002027824 */ /* 0x000fe200078e0200 */
[----:B-----5:R-:W-:Y:S02]  /*8210*/  F2FP.BF16.F32.PACK_AB R21, R11, R9 ;  /* 0x000000090b15723e */ /* 0x020fe400000010ff */
[----:B------:R-:W3:Y:S01]  /*8220*/  LDL.LU R9, [R1+0x34] ;  /* 0x0000340001097983 */ /* 0x000ee20000300800 */
[----:B------:R-:W-:Y:S02]  /*8230*/  F2FP.BF16.F32.PACK_AB R20, R7, R5 ;  /* 0x000000050714723e */ /* 0x000fe400000010ff */
[----:B------:R-:W-:Y:S02]  /*8240*/  F2FP.BF16.F32.PACK_AB R5, R10, R8 ;  /* 0x000000080a05723e */ /* 0x000fe400000010ff */
[----:B------:R-:W5:Y:S01]  /*8250*/  LDL.LU R10, [R1+0x30] ;  /* 0x00003000010a7983 */ /* 0x000f620000300800 */
[----:B------:R-:W-:-:S03]  /*8260*/  IMAD.SHL.U32 R0, R22, 0x10, RZ ;  /* 0x0000001016007824 */ /* 0x000fc600078e00ff */
[----:B------:R-:W5:Y:S01]  /*8270*/  LDL.LU R8, [R1+0x2c] ;  /* 0x00002c0001087983 */ /* 0x000f620000300800 */
[----:B------:R-:W-:Y:S02]  /*8280*/  F2FP.BF16.F32.PACK_AB R22, R15, R13 ;  /* 0x0000000d0f16723e */ /* 0x000fe400000010ff */
[----:B------:R-:W-:-:S05]  /*8290*/  F2FP.BF16.F32.PACK_AB R23, R19, R17 ;  /* 0x000000111317723e */ /* 0x000fca00000010ff */
[----:B-1----:R1:W-:Y:S04]  /*82a0*/  STS.128 [R2+0x800], R20 ;  /* 0x0008001402007388 */ /* 0x0023e80000000c00 */
[----:B-1----:R-:W5:Y:S01]  /*82b0*/  LDL.LU R20, [R1+0x28] ;  /* 0x0000280001147983 */ /* 0x002f620000300800 */
[----:B------:R-:W-:Y:S02]  /*82c0*/  F2FP.BF16.F32.PACK_AB R4, R6, R4 ;  /* 0x000000040604723e */ /* 0x000fe400000010ff */
[----:B------:R-:W-:Y:S01]  /*82d0*/  F2FP.BF16.F32.PACK_AB R6, R14, R12 ;  /* 0x0000000c0e06723e */ /* 0x000fe200000010ff */
[----:B------:R-:W5:Y:S01]  /*82e0*/  LDL.LU R29, [R1+0x24] ;  /* 0x00002400011d7983 */ /* 0x000f620000300800 */
[----:B------:R-:W-:Y:S02]  /*82f0*/  F2FP.BF16.F32.PACK_AB R7, R18, R16 ;  /* 0x000000101207723e */ /* 0x000fe400000010ff */
[----:B------:R-:W-:Y:S01]  /*8300*/  LOP3.LUT R11, R0, 0xff0, RZ, 0xc0, !PT ;  /* 0x00000ff0000b7812 */ /* 0x000fe200078ec0ff */
[----:B------:R-:W5:Y:S04]  /*8310*/  LDL.LU R28, [R1+0x20] ;  /* 0x00002000011c7983 */ /* 0x000f680000300800 */
[----:B------:R1:W-:Y:S01]  /*8320*/  STS.128 [R2], R4 ;  /* 0x0000000402007388 */ /* 0x0003e20000000c00 */
[----:B------:R-:W-:Y:S06]  /*8330*/  BAR.SYNC.DEFER_BLOCKING 0x0 ;  /* 0x0000000000007b1d */ /* 0x000fec0000010000 */
[----:B------:R-:W0:Y:S04]  /*8340*/  LDS.128 R12, [R11+UR10] ;  /* 0x0000000a0b0c7984 */ /* 0x000e280008000c00 */
[----:B------:R-:W0:Y:S02]  /*8350*/  LDS.128 R16, [R11+UR10+0x1000] ;  /* 0x0010000a0b107984 */ /* 0x000e240008000c00 */
[C---:B0-----:R-:W-:Y:S01]  /*8360*/  IMAD R0, R3.reuse, UR4, RZ ;  /* 0x0000000403007c24 */ /* 0x041fe2000f8e02ff */
[----:B--2---:R-:W-:Y:S01]  /*8370*/  ISETP.GE.AND P0, PT, R3, UR14, PT ;  /* 0x0000000e03007c0c */ /* 0x004fe2000bf06270 */
[----:B----4-:R-:W-:-:S03]  /*8380*/  IMAD R3, R27, UR5, RZ ;  /* 0x000000051b037c24 */ /* 0x010fc6000f8e02ff */
[C---:B------:R-:W-:Y:S02]  /*8390*/  LEA R25, P2, R0.reuse, UR12, 0x1 ;  /* 0x0000000c00197c11 */ /* 0x040fe4000f8408ff */
[----:B------:R-:W-:Y:S02]  /*83a0*/  ISETP.LT.AND P1, PT, R27, UR15, !P0 ;  /* 0x0000000f1b007c0c */ /* 0x000fe4000c721270 */
[----:B------:R-:W-:Y:S01]  /*83b0*/  LEA.HI.X.SX32 R21, R0, UR13, 0x1, P2 ;  /* 0x0000000d00157c11 */ /* 0x000fe200090f0eff */
[----:B------:R-:W2:Y:S01]  /*83c0*/  LDL.LU R27, [R1+0x1c] ;  /* 0x00001c00011b7983 */ /* 0x000ea20000300800 */
[----:B-1----:R-:W-:Y:S01]  /*83d0*/  LEA R2, P2, R3, R25, 0x1 ;  /* 0x0000001903027211 */ /* 0x002fe200078408ff */
[----:B------:R-:W-:-:S03]  /*83e0*/  IMAD R0, R26, UR5, RZ ;  /* 0x000000051a007c24 */ /* 0x000fc6000f8e02ff */
[----:B------:R-:W-:Y:S02]  /*83f0*/  LEA.HI.X.SX32 R3, R3, R21, 0x1, P2 ;  /* 0x0000001503037211 */ /* 0x000fe400010f0eff */
[----:B------:R-:W-:Y:S02]  /*8400*/  LEA R4, P2, R0, R25, 0x1 ;  /* 0x0000001900047211 */ /* 0x000fe400078408ff */
[----:B------:R-:W-:Y:S02]  /*8410*/  ISETP.LT.AND P4, PT, R26, UR15, !P0 ;  /* 0x0000000f1a007c0c */ /* 0x000fe4000c781270 */
[----:B------:R-:W-:Y:S01]  /*8420*/  LEA.HI.X.SX32 R5, R0, R21, 0x1, P2 ;  /* 0x0000001500057211 */ /* 0x000fe200010f0eff */
[C---:B------:R-:W-:Y:S01]  /*8430*/  IMAD R0, R24.reuse, UR5, RZ ;  /* 0x0000000518007c24 */ /* 0x040fe2000f8e02ff */
[----:B------:R-:W-:Y:S01]  /*8440*/  ISETP.LT.AND P2, PT, R24, UR15, !P0 ;  /* 0x0000000f18007c0c */ /* 0x000fe2000c741270 */
[----:B------:R0:W-:Y:S03]  /*8450*/  @P1 STG.E.U16 desc[UR20][R2.64], R12 ;  /* 0x0000000c02001986 */ /* 0x0001e6000c101514 */
[----:B------:R-:W-:Y:S01]  /*8460*/  LEA R6, P1, R0, R25, 0x1 ;  /* 0x0000001900067211 */ /* 0x000fe200078208ff */
[----:B------:R-:W4:Y:S04]  /*8470*/  LDL.LU R26, [R1+0x18] ;  /* 0x00001800011a7983 */ /* 0x000f280000300800 */
[----:B------:R-:W4:Y:S01]  /*8480*/  LDL.LU R24, [R1+0x14] ;  /* 0x0000140001187983 */ /* 0x000f220000300800 */
[C---:B---3--:R-:W-:Y:S01]  /*8490*/  ISETP.LT.AND P3, PT, R9.reuse, UR15, !P0 ;  /* 0x0000000f09007c0c */ /* 0x048fe2000c761270 */
[----:B------:R-:W-:Y:S01]  /*84a0*/  IMAD R9, R9, UR5, RZ ;  /* 0x0000000509097c24 */ /* 0x000fe2000f8e02ff */
[----:B0-----:R-:W-:-:S02]  /*84b0*/  PRMT R3, R12, 0x7632, R3 ;  /* 0x000076320c037816 */ /* 0x001fc40000000003 */
[----:B------:R-:W-:Y:S01]  /*84c0*/  LEA.HI.X.SX32 R7, R0, R21, 0x1, P1 ;  /* 0x0000001500077211 */ /* 0x000fe200008f0eff */
[----:B------:R-:W3:Y:S01]  /*84d0*/  LDL.LU R12, [R1+0x10] ;  /* 0x00001000010c7983 */ /* 0x000ee20000300800 */
[C---:B------:R-:W-:Y:S01]  /*84e0*/  LEA R2, P5, R9.reuse, R25, 0x1 ;  /* 0x0000001909027211 */ /* 0x040fe200078a08ff */
[----:B-----5:R-:W-:Y:S02]  /*84f0*/  IMAD R0, R8, UR5, RZ ;  /* 0x0000000508007c24 */ /* 0x020fe4000f8e02ff */
[----:B------:R-:W5:Y:S04]  /*8500*/  LDL.LU R23, [R1+0xc] ;  /* 0x00000c0001177983 */ /* 0x000f680000300800 */
[----:B------:R-:W5:Y:S04]  /*8510*/  LDL.LU R22, [R1+0x8] ;  /* 0x0000080001167983 */ /* 0x000f680000300800 */
[----:B------:R0:W-:Y:S04]  /*8520*/  @P4 STG.E.U16 desc[UR20][R4.64], R3 ;  /* 0x0000000304004986 */ /* 0x0001e8000c101514 */
[----:B------:R-:W-:Y:S01]  /*8530*/  @P2 STG.E.U16 desc[UR20][R6.64], R13 ;  /* 0x0000000d06002986 */ /* 0x000fe2000c101514 */
[----:B0-----:R-:W-:-:S02]  /*8540*/  LEA.HI.X.SX32 R3, R9, R21, 0x1, P5 ;  /* 0x0000001509037211 */ /* 0x001fc400028f0eff */
[----:B------:R-:W-:Y:S02]  /*8550*/  PRMT R5, R13, 0x7632, R5 ;  /* 0x000076320d057816 */ /* 0x000fe40000000005 */
[----:B------:R-:W-:-:S03]  /*8560*/  LEA R4, P2, R0, R25, 0x1 ;  /* 0x0000001900047211 */ /* 0x000fc600078408ff */
[----:B------:R0:W-:Y:S02]  /*8570*/  @P3 STG.E.U16 desc[UR20][R2.64], R5 ;  /* 0x0000000502003986 */ /* 0x0001e4000c101514 */
[----:B0-----:R-:W-:Y:S01]  /*8580*/  LEA.HI.X.SX32 R5, R0, R21, 0x1, P2 ;  /* 0x0000001500057211 */ /* 0x001fe200010f0eff */
[C---:B------:R-:W-:Y:S01]  /*8590*/  IMAD R0, R20.reuse, UR5, RZ ;  /* 0x0000000514007c24 */ /* 0x040fe2000f8e02ff */
[----:B------:R-:W-:Y:S02]  /*85a0*/  ISETP.LT.AND P2, PT, R20, UR15, !P0 ;  /* 0x0000000f14007c0c */ /* 0x000fe4000c741270 */
[----:B------:R-:W5:Y:S01]  /*85b0*/  LDL.LU R20, [R1+0x4] ;  /* 0x0000040001147983 */ /* 0x000f620000300800 */
[C---:B------:R-:W-:Y:S01]  /*85c0*/  ISETP.LT.AND P4, PT, R10.reuse, UR15, !P0 ;  /* 0x0000000f0a007c0c */ /* 0x040fe2000c781270 */
[----:B------:R-:W-:Y:S01]  /*85d0*/  IMAD R10, R10, UR5, RZ ;  /* 0x000000050a0a7c24 */ /* 0x000fe2000f8e02ff */
[----:B------:R-:W-:-:S04]  /*85e0*/  ISETP.LT.AND P1, PT, R8, UR15, !P0 ;  /* 0x0000000f08007c0c */ /* 0x000fc8000c721270 */
[----:B------:R-:W-:-:S04]  /*85f0*/  LEA R8, P6, R10, R25, 0x1 ;  /* 0x000000190a087211 */ /* 0x000fc800078c08ff */
[----:B------:R-:W-:Y:S01]  /*8600*/  LEA.HI.X.SX32 R9, R10, R21, 0x1, P6 ;  /* 0x000000150a097211 */ /* 0x000fe200030f0eff */
[----:B------:R-:W-:Y:S01]  /*8610*/  IMAD R7, R29, UR5, RZ ;  /* 0x000000051d077c24 */ /* 0x000fe2000f8e02ff */
[----:B------:R-:W-:-:S03]  /*8620*/  PRMT R3, R14, 0x7632, R3 ;  /* 0x000076320e037816 */ /* 0x000fc60000000003 */
[----:B------:R0:W-:Y:S01]  /*8630*/  @P4 STG.E.U16 desc[UR20][R8.64], R14 ;  /* 0x0000000e08004986 */ /* 0x0001e2000c101514 */
[----:B------:R-:W-:Y:S01]  /*8640*/  ISETP.LT.AND P4, PT, R29, UR15, !P0 ;  /* 0x0000000f1d007c0c */ /* 0x000fe2000c781270 */
[----:B------:R-:W-:Y:S01]  /*8650*/  IMAD R10, R28, UR5, RZ ;  /* 0x000000051c0a7c24 */ /* 0x000fe2000f8e02ff */
[-C--:B------:R-:W-:Y:S01]  /*8660*/  LEA R2, P6, R0, R25.reuse, 0x1 ;  /* 0x0000001900027211 */ /* 0x080fe200078c08ff */
[----:B------:R1:W-:Y:S01]  /*8670*/  @P1 STG.E.U16 desc[UR20][R4.64], R3 ;  /* 0x0000000304001986 */ /* 0x0003e2000c101514 */
[C---:B------:R-:W-:Y:S02]  /*8680*/  LEA R6, P5, R7.reuse, R25, 0x1 ;  /* 0x0000001907067211 */ /* 0x040fe400078a08ff */
[----:B------:R-:W-:Y:S02]  /*8690*/  ISETP.LT.AND P3, PT, R28, UR15, !P0 ;  /* 0x0000000f1c007c0c */ /* 0x000fe4000c761270 */
[----:B------:R-:W-:Y:S02]  /*86a0*/  LEA.HI.X.SX32 R7, R7, R21, 0x1, P5 ;  /* 0x0000001507077211 */ /* 0x000fe400028f0eff */
[----:B0-----:R-:W-:-:S02]  /*86b0*/  PRMT R9, R15, 0x7632, R9 ;  /* 0x000076320f097816 */ /* 0x001fc40000000009 */
[----:B-1----:R-:W-:Y:S02]  /*86c0*/  LEA.HI.X.SX32 R3, R0, R21, 0x1, P6 ;  /* 0x0000001500037211 */ /* 0x002fe400030f0eff */
[----:B------:R-:W-:-:S03]  /*86d0*/  LEA R4, P6, R10, R25, 0x1 ;  /* 0x000000190a047211 */ /* 0x000fc600078c08ff */
[----:B------:R0:W-:Y:S01]  /*86e0*/  @P2 STG.E.U16 desc[UR20][R2.64], R15 ;  /* 0x0000000f02002986 */ /* 0x0001e2000c101514 */
[----:B------:R-:W-:-:S03]  /*86f0*/  LEA.HI.X.SX32 R5, R10, R21, 0x1, P6 ;  /* 0x000000150a057211 */ /* 0x000fc600030f0eff */
[----:B------:R1:W-:Y:S04]  /*8700*/  @P4 STG.E.U16 desc[UR20][R6.64], R9 ;  /* 0x0000000906004986 */ /* 0x0003e8000c101514 */
[----:B------:R1:W-:Y:S01]  /*8710*/  @P3 STG.E.U16 desc[UR20][R4.64], R16 ;  /* 0x0000001004003986 */ /* 0x0003e2000c101514 */
[----:B0-----:R-:W-:Y:S01]  /*8720*/  PRMT R3, R16, 0x7632, R3 ;  /* 0x0000763210037816 */ /* 0x001fe20000000003 */
[C---:B--2---:R-:W-:Y:S01]  /*8730*/  IMAD R11, R27.reuse, UR5, RZ ;  /* 0x000000051b0b7c24 */ /* 0x044fe2000f8e02ff */
[----:B------:R-:W-:-:S04]  /*8740*/  ISETP.LT.AND P1, PT, R27, UR15, !P0 ;  /* 0x0000000f1b007c0c */ /* 0x000fc8000c721270 */
[----:B------:R-:W-:-:S04]  /*8750*/  LEA R8, P5, R11, R25, 0x1 ;  /* 0x000000190b087211 */ /* 0x000fc800078a08ff */
[----:B-1----:R-:W-:-:S05]  /*8760*/  LEA.HI.X.SX32 R9, R11, R21, 0x1, P5 ;  /* 0x000000150b097211 */ /* 0x002fca00028f0eff */
[----:B------:R0:W-:Y:S01]  /*8770*/  @P1 STG.E.U16 desc[UR20][R8.64], R3 ;  /* 0x0000000308001986 */ /* 0x0001e2000c101514 */
[----:B----4-:R-:W-:Y:S02]  /*8780*/  IMAD R10, R24, UR5, RZ ;  /* 0x00000005180a7c24 */ /* 0x010fe4000f8e02ff */
[----:B------:R-:W-:-:S03]  /*8790*/  IMAD R0, R26, UR5, RZ ;  /* 0x000000051a007c24 */ /* 0x000fc6000f8e02ff */
[-C--:B------:R-:W-:Y:S01]  /*87a0*/  LEA R4, P1, R10, R25.reuse, 0x1 ;  /* 0x000000190a047211 */ /* 0x080fe200078208ff */
[----:B---3--:R-:W-:Y:S01]  /*87b0*/  IMAD R11, R12, UR5, RZ ;  /* 0x000000050c0b7c24 */ /* 0x008fe2000f8e02ff */
[----:B------:R-:W-:Y:S02]  /*87c0*/  ISETP.LT.AND P5, PT, R26, UR15, !P0 ;  /* 0x0000000f1a007c0c */ /* 0x000fe4000c7a1270 */
[----:B------:R-:W-:Y:S02]  /*87d0*/  ISETP.LT.AND P3, PT, R12, UR15, !P0 ;  /* 0x0000000f0c007c0c */ /* 0x000fe4000c761270 */
[----:B------:R-:W-:Y:S01]  /*87e0*/  LEA R6, P2, R11, R25, 0x1 ;  /* 0x000000190b067211 */ /* 0x000fe200078408ff */
[----:B-----5:R-:W-:Y:S01]  /*87f0*/  IMAD R13, R22, UR5, RZ ;  /* 0x00000005160d7c24 */ /* 0x020fe2000f8e02ff */
[----:B------:R-:W-:Y:S01]  /*8800*/  LEA.HI.X.SX32 R5, R10, R21, 0x1, P1 ;  /* 0x000000150a057211 */ /* 0x000fe200008f0eff */
[----:B------:R-:W-:Y:S01]  /*8810*/  IMAD R12, R23, UR5, RZ ;  /* 0x00000005170c7c24 */ /* 0x000fe2000f8e02ff */
[----:B------:R-:W-:-:S02]  /*8820*/  ISETP.LT.AND P4, PT, R24, UR15, !P0 ;  /* 0x0000000f18007c0c */ /* 0x000fc4000c781270 */
[CC--:B------:R-:W-:Y:S02]  /*8830*/  LEA R2, P6, R0.reuse, R25.reuse, 0x1 ;  /* 0x0000001900027211 */ /* 0x0c0fe400078c08ff */
[----:B------:R-:W-:Y:S02]  /*8840*/  LEA R10, P1, R13, R25, 0x1 ;  /* 0x000000190d0a7211 */ /* 0x000fe400078208ff */
[-C--:B------:R-:W-:Y:S02]  /*8850*/  LEA.HI.X.SX32 R7, R11, R21.reuse, 0x1, P2 ;  /* 0x000000150b077211 */ /* 0x080fe400010f0eff */
[-C--:B0-----:R-:W-:Y:S02]  /*8860*/  LEA.HI.X.SX32 R3, R0, R21.reuse, 0x1, P6 ;  /* 0x0000001500037211 */ /* 0x081fe400030f0eff */
[----:B------:R-:W-:Y:S02]  /*8870*/  ISETP.LT.AND P2, PT, R23, UR15, !P0 ;  /* 0x0000000f17007c0c */ /* 0x000fe4000c741270 */
[----:B------:R-:W-:-:S02]  /*8880*/  LEA.HI.X.SX32 R11, R13, R21, 0x1, P1 ;  /* 0x000000150d0b7211 */ /* 0x000fc400008f0eff */
[----:B------:R-:W-:Y:S02]  /*8890*/  LEA R8, P6, R12, R25, 0x1 ;  /* 0x000000190c087211 */ /* 0x000fe400078c08ff */
[----:B------:R-:W-:Y:S02]  /*88a0*/  ISETP.LT.AND P1, PT, R22, UR15, !P0 ;  /* 0x0000000f16007c0c */ /* 0x000fe4000c721270 */
[----:B------:R-:W-:Y:S02]  /*88b0*/  PRMT R0, R17, 0x7632, R0 ;  /* 0x0000763211007816 */ /* 0x000fe40000000000 */
[----:B------:R-:W-:Y:S01]  /*88c0*/  LEA.HI.X.SX32 R9, R12, R21, 0x1, P6 ;  /* 0x000000150c097211 */ /* 0x000fe200030f0eff */
[----:B------:R0:W-:Y:S04]  /*88d0*/  @P5 STG.E.U16 desc[UR20][R2.64], R17 ;  /* 0x0000001102005986 */ /* 0x0001e8000c101514 */
[----:B------:R1:W-:Y:S01]  /*88e0*/  @P4 STG.E.U16 desc[UR20][R4.64], R0 ;  /* 0x0000000004004986 */ /* 0x0003e2000c101514 */
[C---:B------:R-:W-:Y:S01]  /*88f0*/  IMAD R14, R20.reuse, UR5, RZ ;  /* 0x00000005140e7c24 */ /* 0x040fe2000f8e02ff */
[----:B------:R-:W-:-:S02]  /*8900*/  ISETP.LT.AND P0, PT, R20, UR15, !P0 ;  /* 0x0000000f14007c0c */ /* 0x000fc4000c701270 */
[----:B0-----:R-:W-:Y:S02]  /*8910*/  PRMT R3, R18, 0x7632, R3 ;  /* 0x0000763212037816 */ /* 0x001fe40000000003 */
[C---:B------:R-:W-:Y:S02]  /*8920*/  LEA R12, P6, R14.reuse, R25, 0x1 ;  /* 0x000000190e0c7211 */ /* 0x040fe400078c08ff */
[----:B-1----:R-:W-:Y:S02]  /*8930*/  PRMT R5, R19, 0x7632, R5 ;  /* 0x0000763213057816 */ /* 0x002fe40000000005 */
[----:B------:R-:W-:Y:S01]  /*8940*/  LEA.HI.X.SX32 R13, R14, R21, 0x1, P6 ;  /* 0x000000150e0d7211 */ /* 0x000fe200030f0eff */
[----:B------:R0:W-:Y:S04]  /*8950*/  @P3 STG.E.U16 desc[UR20][R6.64], R18 ;  /* 0x0000001206003986 */ /* 0x0001e8000c101514 */
[----:B------:R0:W-:Y:S04]  /*8960*/  @P2 STG.E.U16 desc[UR20][R8.64], R3 ;  /* 0x0000000308002986 */ /* 0x0001e8000c101514 */
[----:B------:R0:W-:Y:S04]  /*8970*/  @P1 STG.E.U16 desc[UR20][R10.64], R19 ;  /* 0x000000130a001986 */ /* 0x0001e8000c101514 */
[----:B------:R0:W-:Y:S01]  /*8980*/  @P0 STG.E.U16 desc[UR20][R12.64], R5 ;  /* 0x000000050c000986 */ /* 0x0001e2000c101514 */
[----:B------:R-:W-:Y:S06]  /*8990*/  BAR.SYNC.DEFER_BLOCKING 0x0 ;  /* 0x0000000000007b1d */ /* 0x000fec0000010000 */
[----:B------:R-:W-:Y:S05]  /*89a0*/  BRA.U UP0, `(.L_x_13) ;  /* 0x00000001009c7547 */ /* 0x000fea000b800000 */
[----:B------:R-:W1:Y:S01]  /*89b0*/  S2UR UR5, SR_CgaCtaId ;  /* 0x00000000000579c3 */ /* 0x000e620000008800 */
[----:B------:R-:W-:Y:S01]  /*89c0*/  NOP ;  /* 0x0000000000007918 */ /* 0x000fe20000000000 */
[----:B------:R-:W-:Y:S01]  /*89d0*/  UMOV UR4, 0x50 ;  /* 0x0000005000047882 */ /* 0x000fe20000000000 */
[----:B------:R-:W-:Y:S02]  /*89e0*/  IMAD.U32 R0, RZ, RZ, UR9 ;  /* 0x00000009ff007e24 */ /* 0x000fe4000f8e00ff */
[----:B0-----:R-:W-:-:S03]  /*89f0*/  IMAD.MOV.U32 R3, RZ, RZ, 0x1 ;  /* 0x00000001ff037424 */ /* 0x001fc600078e00ff */
[----:B------:R-:W-:-:S04]  /*8a00*/  LOP3.LUT R0, R0, 0xffff, RZ, 0xc0, !PT ;  /* 0x0000ffff00007812 */ /* 0x000fc800078ec0ff */
[----:B------:R-:W-:-:S05]  /*8a10*/  SHF.R.U32.HI R0, RZ, 0x5, R0 ;  /* 0x00000005ff007819 */ /* 0x000fca0000011600 */
[----:B------:R-:W-:Y:S01]  /*8a20*/  VIADD R2, R0, 0x10 ;  /* 0x0000001000027836 */ /* 0x000fe20000000000 */
[----:B------:R-:W-:Y:S01]  /*8a30*/  SHF.L.U32 R0, R3, R0, RZ ;  /* 0x0000000003007219 */ /* 0x000fe200000006ff */
[----:B-1----:R-:W-:-:S03]  /*8a40*/  ULEA UR6, UR5, UR4, 0x18 ;  /* 0x0000000405067291 */ /* 0x002fc6000f8ec0ff */
[----:B------:R-:W-:-:S04]  /*8a50*/  SHF.L.U32 R3, R3, R2, RZ ;  /* 0x0000000203037219 */ /* 0x000fc800000006ff */
[----:B------:R-:W-:Y:S02]  /*8a60*/  LOP3.LUT R0, R3, R0, RZ, 0xfc, !PT ;  /* 0x0000000003007212 */ /* 0x000fe400078efcff */
[----:B------:R-:W0:Y:S02]  /*8a70*/  LDS R5, [UR6] ;  /* 0x00000006ff057984 */ /* 0x000e240008000800 */
[C---:B------:R-:W-:Y:S02]  /*8a80*/  LOP3.LUT R2, R0.reuse, 0xffff, RZ, 0xc0, !PT ;  /* 0x0000ffff00027812 */ /* 0x040fe400078ec0ff */
[----:B0-----:R-:W-:-:S04]  /*8a90*/  LOP3.LUT R3, R0, 0xffff, R5, 0x80, !PT ;  /* 0x0000ffff00037812 */ /* 0x001fc800078e8005 */
[----:B------:R-:W-:-:S13]  /*8aa0*/  ISETP.NE.AND P0, PT, R3, R2, PT ;  /* 0x000000020300720c */ /* 0x000fda0003f05270 */
[----:B------:R-:W-:Y:S05]  /*8ab0*/  @P0 BRA `(.L_x_14) ;  /* 0x0000000000500947 */ /* 0x000fea0003800000 */
[----:B------:R-:W-:Y:S02]  /*8ac0*/  SHF.R.U32.HI R5, RZ, 0x10, R5 ;  /* 0x00000010ff057819 */ /* 0x000fe40000011605 */
[----:B------:R-:W-:-:S04]  /*8ad0*/  SHF.R.U32.HI R2, RZ, 0x10, R0 ;  /* 0x00000010ff027819 */ /* 0x000fc80000011600 */
[----:B------:R-:W-:-:S04]  /*8ae0*/  LOP3.LUT R5, R5, R2, RZ, 0xc0, !PT ;  /* 0x0000000205057212 */ /* 0x000fc800078ec0ff */
[----:B------:R-:W-:-:S13]  /*8af0*/  ISETP.NE.AND P0, PT, R5, R2, PT ;  /* 0x000000020500720c */ /* 0x000fda0003f05270 */
[----:B------:R-:W-:Y:S05]  /*8b00*/  @P0 BRA `(.L_x_15) ;  /* 0x0000000000300947 */ /* 0x000fea0003800000 */
[----:B------:R-:W-:Y:S01]  /*8b10*/  R2UR UR4, R0 ;  /* 0x00000000000472ca */ /* 0x000fe200000e0000 */
[----:B------:R-:W-:Y:S01]  /*8b20*/  VOTEU.ANY UR5, UPT, PT ;  /* 0x0000000000057886 */ /* 0x000fe200038e0100 */
[----:B------:R-:W0:Y:S01]  /*8b30*/  S2R R0, SR_LANEID ;  /* 0x0000000000007919 */ /* 0x000e220000000000 */
[----:B------:R-:W-:-:S10]  /*8b40*/  UFLO.U32 UR5, UR5 ;  /* 0x00000005000572bd */ /* 0x000fd400080e0000 */
[----:B------:R-:W-:-:S06]  /*8b50*/  ULOP3.LUT UR4, URZ, UR4, URZ, 0x33, !UPT ;  /* 0x00000004ff047292 */ /* 0x000fcc000f8e33ff */
[----:B------:R-:W-:-:S04]  /*8b60*/  IMAD.U32 R2, RZ, RZ, UR4 ;  /* 0x00000004ff027e24 */ /* 0x000fc8000f8e00ff */
[----:B------:R-:W1:Y:S02]  /*8b70*/  REDUX UR7, R2 ;  /* 0x00000000020773c4 */ /* 0x000e640000000000 */
[----:B------:R2:W-:Y:S01]  /*8b80*/  UTCATOMSWS.AND URZ, UR4 ;  /* 0x0000000400ff79e3 */ /* 0x0005e20008000000 */
[----:B0-----:R-:W-:Y:S01]  /*8b90*/  ISETP.EQ.U32.AND P0, PT, R0, UR5, PT ;  /* 0x0000000500007c0c */ /* 0x001fe2000bf02070 */
[----:B-1----:R-:W-:-:S12]  /*8ba0*/  IMAD.U32 R0, RZ, RZ, UR7 ;  /* 0x00000007ff007e24 */ /* 0x002fd8000f8e00ff */
[----:B------:R2:W-:Y:S01]  /*8bb0*/  @P0 ATOMS.AND RZ, [UR6], R0 ;  /* 0x00000000ffff098c */ /* 0x0005e2000a800006 */
[----:B------:R-:W-:Y:S05]  /*8bc0*/  BRA `(.L_x_13) ;  /* 0x0000000000147947 */ /* 0x000fea0003800000 */
.L_x_15:
[----:B------:R-:W-:-:S07]  /*8bd0*/  MOV R2, 0x8bf0 ;  /* 0x00008bf000027802 */ /* 0x000fce0000000f00 */
[----:B------:R-:W-:Y:S05]  /*8be0*/  CALL.REL.NOINC `($__internal_0_$__cuda_sm10x_tcgen05_guardrail_trap_col_being_dealloced_not_returned_by_alloc) ;  /* 0x00000000002c7944 */ /* 0x000fea0003c00000 */
[----:B------:R-:W-:Y:S05]  /*8bf0*/  BRA `(.L_x_13) ;  /* 0x0000000000087947 */ /* 0x000fea0003800000 */
.L_x_14:
[----:B------:R-:W-:-:S07]  /*8c00*/  MOV R2, 0x8c20 ;  /* 0x00008c2000027802 */ /* 0x000fce0000000f00 */
[----:B------:R-:W-:Y:S05]  /*8c10*/  CALL.REL.NOINC `($__internal_2_$__cuda_sm10x_tcgen05_guardrail_trap_unallocated_columns_being_dealloced) ;  /* 0x0000000000387944 */ /* 0x000fea0003c00000 */
.L_x_13:
[----:B------:R-:W-:Y:S01]  /*8c20*/  NOP ;  /* 0x0000000000007918 */ /* 0x000fe20000000000 */
[----:B--2---:R-:W-:Y:S05]  /*8c30*/  EXIT ;  /* 0x000000000000794d */ /* 0x004fea0003800000 */
.L_x_8:
[----:B------:R-:W0:Y:S02]  /*8c40*/  SYNCS.PHASECHK.TRANS64.TRYWAIT P2, [UR12], R22 ;  /* 0x00000016ff0075a7 */ /* 0x000e24000804110c */
[----:B0-----:R-:W-:Y:S05]  /*8c50*/  @!P2 BRA `(.L_x_8) ;  /* 0xfffffffc00f8a947 */ /* 0x001fea000383ffff */
[----:B------:R-:W-:Y:S05]  /*8c60*/  BRA `(.L_x_16) ;  /* 0xffffffcc00bc7947 */ /* 0x000fea000383ffff */
.L_x_12:
[----:B------:R-:W0:Y:S02]  /*8c70*/  SYNCS.PHASECHK.TRANS64.TRYWAIT P0, [UR12], R0 ;  /* 0x00000000ff0075a7 */ /* 0x000e24000800110c */
[----:B0-----:R-:W-:Y:S05]  /*8c80*/  @!P0 BRA `(.L_x_12) ;  /* 0xfffffffc00f88947 */ /* 0x001fea000383ffff */
[----:B------:R-:W-:Y:S05]  /*8c90*/  BRA `(.L_x_11) ;  /* 0xfffffff400107947 */ /* 0x000fea000383ffff */
        .weak           $__internal_0_$__cuda_sm10x_tcgen05_guardrail_trap_col_being_dealloced_not_returned_by_alloc
        .type           $__internal_0_$__cuda_sm10x_tcgen05_guardrail_trap_col_being_dealloced_not_returned_by_alloc,@function
        .size           $__internal_0_$__cuda_sm10x_tcgen05_guardrail_trap_col_being_dealloced_not_returned_by_alloc,($__internal_1_$__cuda_sm10x_tcgen05_guardrail_trap_phase_invalid_during_alloc - $__internal_0_$__cuda_sm10x_tcgen05_guardrail_trap_col_being_dealloced_not_returned_by_alloc)
$__internal_0_$__cuda_sm10x_tcgen05_guardrail_trap_col_being_dealloced_not_returned_by_alloc:
[----:B------:R-:W-:Y:S05]  /*8ca0*/  BPT.TRAP 0x1 ;  /* 0x000000040000795c */ /* 0x000fea0000300000 */
[----:B------:R-:W-:-:S04]  /*8cb0*/  IMAD.MOV.U32 R3, RZ, RZ, 0x0 ;  /* 0x00000000ff037424 */ /* 0x000fc800078e00ff */
[----:B------:R-:W-:Y:S05]  /*8cc0*/  RET.REL.NODEC R2 `(matmul_kernel) ;  /* 0xffffff7002cc7950 */ /* 0x000fea0003c3ffff */
        .weak           $__internal_1_$__cuda_sm10x_tcgen05_guardrail_trap_phase_invalid_during_alloc
        .type           $__internal_1_$__cuda_sm10x_tcgen05_guardrail_trap_phase_invalid_during_alloc,@function
        .size           $__internal_1_$__cuda_sm10x_tcgen05_guardrail_trap_phase_invalid_during_alloc,($__internal_2_$__cuda_sm10x_tcgen05_guardrail_trap_unallocated_columns_being_dealloced - $__internal_1_$__cuda_sm10x_tcgen05_guardrail_trap_phase_invalid_during_alloc)
$__internal_1_$__cuda_sm10x_tcgen05_guardrail_trap_phase_invalid_during_alloc:
[----:B------:R-:W-:Y:S05]  /*8cd0*/  BPT.TRAP 0x1 ;  /* 0x000000040000795c */ /* 0x000fea0000300000 */
[----:B------:R-:W-:-:S04]  /*8ce0*/  IMAD.MOV.U32 R3, RZ, RZ, 0x0 ;  /* 0x00000000ff037424 */ /* 0x000fc800078e00ff */
[----:B------:R-:W-:Y:S05]  /*8cf0*/  RET.REL.NODEC R2 `(matmul_kernel) ;  /* 0xffffff7002c07950 */ /* 0x000fea0003c3ffff */
        .weak           $__internal_2_$__cuda_sm10x_tcgen05_guardrail_trap_unallocated_columns_being_dealloced
        .type           $__internal_2_$__cuda_sm10x_tcgen05_guardrail_trap_unallocated_columns_being_dealloced,@function
        .size           $__internal_2_$__cuda_sm10x_tcgen05_guardrail_trap_unallocated_columns_being_dealloced,(.L_x_20 - $__internal_2_$__cuda_sm10x_tcgen05_guardrail_trap_unallocated_columns_being_dealloced)
$__internal_2_$__cuda_sm10x_tcgen05_guardrail_trap_unallocated_columns_being_dealloced:
[----:B------:R-:W-:Y:S05]  /*8d00*/  BPT.TRAP 0x1 ;  /* 0x000000040000795c */ /* 0x000fea0000300000 */
[----:B------:R-:W-:-:S04]  /*8d10*/  IMAD.MOV.U32 R3, RZ, RZ, 0x0 ;  /* 0x00000000ff037424 */ /* 0x000fc800078e00ff */
[----:B------:R-:W-:Y:S05]  /*8d20*/  RET.REL.NODEC R2 `(matmul_kernel) ;  /* 0xffffff7002b47950 */ /* 0x000fea0003c3ffff */
.L_x_17:
[----:B------:R-:W-:-:S00]  /*8d30*/  BRA `(.L_x_17) ;  /* 0xfffffffc00fc7947 */ /* 0x000fc0000383ffff */
[----:B------:R-:W-:-:S00]  /*8d40*/  NOP ;  /* 0x0000000000007918 */ /* 0x000fc00000000000 */
        /* <DEDUP_REMOVED lines=11> */
.L_x_20:


//--------------------- .nv.shared.matmul_kernel  --------------------------
	.section	.nv.shared.matmul_kernel,"aw",@nobits
	.sectionflags	@""
	.align	16
	.zero		1024


//--------------------- .nv.shared.reserved.0     --------------------------
	.section	.nv.shared.reserved.0,"aw",@nobits
	.align	8
	.weak		__nv_reservedSMEM_offset_0_alias
	.size		__nv_reservedSMEM_offset_0_alias, 0, 64
	.other		__nv_reservedSMEM_offset_0_alias,@"STO_CUDA_RESERVED_SHARED STV_DEFAULT"
__nv_reservedSMEM_offset_0_alias:
	.zero		0
.nv.shared.reserved.0:
	.zero		64
	.weak		__nv_reservedSMEM_allocation_phase
	.type		__nv_reservedSMEM_allocation_phase,@object
	.size		__nv_reservedSMEM_allocation_phase,(.L_0 - __nv_reservedSMEM_allocation_phase)
__nv_reservedSMEM_allocation_phase:
	.zero		1
.L_0:
	.zero		7
	.weak		__nv_reservedSMEM_devtool_atexit_pc
	.type		__nv_reservedSMEM_devtool_atexit_pc,@object
	.size		__nv_reservedSMEM_devtool_atexit_pc,(__nv_reservedSMEM_allocation_mask - __nv_reservedSMEM_devtool_atexit_pc)
__nv_reservedSMEM_devtool_atexit_pc:
	.zero		8
	.weak		__nv_reservedSMEM_allocation_mask
	.type		__nv_reservedSMEM_allocation_mask,@object
	.size		__nv_reservedSMEM_allocation_mask,(.L_2 - __nv_reservedSMEM_allocation_mask)
__nv_reservedSMEM_allocation_mask:
	.zero		4
.L_2:


//--------------------- .nv.constant0.matmul_kernel --------------------------
	.section	.nv.constant0.matmul_kernel,"a",@progbits
	.sectionflags	@""
	.align	4
.nv.constant0.matmul_kernel:
	.zero		976


//--------------------- SYMBOLS --------------------------

	.type		.nv.reservedSmem.offset0,@object
	.size		.nv.reservedSmem.offset0,0x4
	.type		.nv.reservedSmem.cap,@object
	.size		.nv.reservedSmem.cap,0x4
